//
// Generated by NVIDIA NVVM Compiler
//
// Compiler Build ID: CL-36424714
// Cuda compilation tools, release 13.0, V13.0.88
// Based on NVVM 20.0.0
//

.version 9.0
.target sm_100
.address_size 64

	// .globl	_Z15gpu_logical_allPfiRb

.visible .entry _Z15gpu_logical_allPfiRb(
	.param .u64 .ptr .align 1 _Z15gpu_logical_allPfiRb_param_0,
	.param .u32 _Z15gpu_logical_allPfiRb_param_1,
	.param .u64 .ptr .align 1 _Z15gpu_logical_allPfiRb_param_2
)
{
	.reg .pred 	%p<4>;
	.reg .b16 	%rs<3>;
	.reg .b32 	%r<5>;
	.reg .b32 	%f<2>;
	.reg .b64 	%rd<9>;

	ld.param.u64 	%rd3, [_Z15gpu_logical_allPfiRb_param_0];
	ld.param.s32 	%rd4, [_Z15gpu_logical_allPfiRb_param_1];
	ld.param.u64 	%rd5, [_Z15gpu_logical_allPfiRb_param_2];
	cvta.to.global.u64 	%rd1, %rd5;
	mov.u32 	%r1, %ctaid.x;
	mov.u32 	%r2, %ntid.x;
	mov.u32 	%r3, %tid.x;
	mad.lo.s32 	%r4, %r1, %r2, %r3;
	cvt.u64.u32 	%rd2, %r4;
	setp.ge.s64 	%p1, %rd2, %rd4;
	@%p1 bra 	$L__BB0_4;
	ld.global.u8 	%rs1, [%rd1];
	setp.eq.s16 	%p2, %rs1, 0;
	@%p2 bra 	$L__BB0_4;
	cvta.to.global.u64 	%rd6, %rd3;
	shl.b64 	%rd7, %rd2, 2;
	add.s64 	%rd8, %rd6, %rd7;
	ld.global.f32 	%f1, [%rd8];
	setp.eq.f32 	%p3, %f1, 0f3F800000;
	@%p3 bra 	$L__BB0_4;
	mov.b16 	%rs2, 0;
	st.global.u8 	[%rd1], %rs2;
$L__BB0_4:
	ret;

}
	// .globl	_Z15gpu_logical_anyPfiRb
.visible .entry _Z15gpu_logical_anyPfiRb(
	.param .u64 .ptr .align 1 _Z15gpu_logical_anyPfiRb_param_0,
	.param .u32 _Z15gpu_logical_anyPfiRb_param_1,
	.param .u64 .ptr .align 1 _Z15gpu_logical_anyPfiRb_param_2
)
{
	.reg .pred 	%p<4>;
	.reg .b16 	%rs<3>;
	.reg .b32 	%r<5>;
	.reg .b32 	%f<2>;
	.reg .b64 	%rd<9>;

	ld.param.u64 	%rd3, [_Z15gpu_logical_anyPfiRb_param_0];
	ld.param.s32 	%rd4, [_Z15gpu_logical_anyPfiRb_param_1];
	ld.param.u64 	%rd5, [_Z15gpu_logical_anyPfiRb_param_2];
	cvta.to.global.u64 	%rd1, %rd5;
	mov.u32 	%r1, %ctaid.x;
	mov.u32 	%r2, %ntid.x;
	mov.u32 	%r3, %tid.x;
	mad.lo.s32 	%r4, %r1, %r2, %r3;
	cvt.u64.u32 	%rd2, %r4;
	setp.ge.s64 	%p1, %rd2, %rd4;
	@%p1 bra 	$L__BB1_4;
	ld.global.u8 	%rs1, [%rd1];
	setp.ne.s16 	%p2, %rs1, 0;
	@%p2 bra 	$L__BB1_4;
	cvta.to.global.u64 	%rd6, %rd3;
	shl.b64 	%rd7, %rd2, 2;
	add.s64 	%rd8, %rd6, %rd7;
	ld.global.f32 	%f1, [%rd8];
	setp.neu.f32 	%p3, %f1, 0f3F800000;
	@%p3 bra 	$L__BB1_4;
	mov.b16 	%rs2, 1;
	st.global.u8 	[%rd1], %rs2;
$L__BB1_4:
	ret;

}
	// .globl	_Z12gpu_isfinitePfS_i
.visible .entry _Z12gpu_isfinitePfS_i(
	.param .u64 .ptr .align 1 _Z12gpu_isfinitePfS_i_param_0,
	.param .u64 .ptr .align 1 _Z12gpu_isfinitePfS_i_param_1,
	.param .u32 _Z12gpu_isfinitePfS_i_param_2
)
{
	.reg .pred 	%p<3>;
	.reg .b32 	%r<5>;
	.reg .b32 	%f<4>;
	.reg .b64 	%rd<10>;

	ld.param.u64 	%rd2, [_Z12gpu_isfinitePfS_i_param_0];
	ld.param.u64 	%rd3, [_Z12gpu_isfinitePfS_i_param_1];
	ld.param.s32 	%rd4, [_Z12gpu_isfinitePfS_i_param_2];
	mov.u32 	%r1, %ctaid.x;
	mov.u32 	%r2, %ntid.x;
	mov.u32 	%r3, %tid.x;
	mad.lo.s32 	%r4, %r1, %r2, %r3;
	cvt.u64.u32 	%rd1, %r4;
	setp.ge.s64 	%p1, %rd1, %rd4;
	@%p1 bra 	$L__BB2_2;
	cvta.to.global.u64 	%rd5, %rd2;
	cvta.to.global.u64 	%rd6, %rd3;
	shl.b64 	%rd7, %rd1, 2;
	add.s64 	%rd8, %rd5, %rd7;
	ld.global.f32 	%f1, [%rd8];
	abs.f32 	%f2, %f1;
	setp.ne.f32 	%p2, %f2, 0f7F800000;
	selp.f32 	%f3, 0f3F800000, 0f00000000, %p2;
	add.s64 	%rd9, %rd6, %rd7;
	st.global.f32 	[%rd9], %f3;
$L__BB2_2:
	ret;

}
	// .globl	_Z9gpu_isinfPfS_i
.visible .entry _Z9gpu_isinfPfS_i(
	.param .u64 .ptr .align 1 _Z9gpu_isinfPfS_i_param_0,
	.param .u64 .ptr .align 1 _Z9gpu_isinfPfS_i_param_1,
	.param .u32 _Z9gpu_isinfPfS_i_param_2
)
{
	.reg .pred 	%p<3>;
	.reg .b32 	%r<5>;
	.reg .b32 	%f<4>;
	.reg .b64 	%rd<10>;

	ld.param.u64 	%rd2, [_Z9gpu_isinfPfS_i_param_0];
	ld.param.u64 	%rd3, [_Z9gpu_isinfPfS_i_param_1];
	ld.param.s32 	%rd4, [_Z9gpu_isinfPfS_i_param_2];
	mov.u32 	%r1, %ctaid.x;
	mov.u32 	%r2, %ntid.x;
	mov.u32 	%r3, %tid.x;
	mad.lo.s32 	%r4, %r1, %r2, %r3;
	cvt.u64.u32 	%rd1, %r4;
	setp.ge.s64 	%p1, %rd1, %rd4;
	@%p1 bra 	$L__BB3_2;
	cvta.to.global.u64 	%rd5, %rd2;
	cvta.to.global.u64 	%rd6, %rd3;
	shl.b64 	%rd7, %rd1, 2;
	add.s64 	%rd8, %rd5, %rd7;
	ld.global.f32 	%f1, [%rd8];
	abs.f32 	%f2, %f1;
	setp.eq.f32 	%p2, %f2, 0f7F800000;
	selp.f32 	%f3, 0f3F800000, 0f00000000, %p2;
	add.s64 	%rd9, %rd6, %rd7;
	st.global.f32 	[%rd9], %f3;
$L__BB3_2:
	ret;

}
	// .globl	_Z9gpu_isnanPfS_i
.visible .entry _Z9gpu_isnanPfS_i(
	.param .u64 .ptr .align 1 _Z9gpu_isnanPfS_i_param_0,
	.param .u64 .ptr .align 1 _Z9gpu_isnanPfS_i_param_1,
	.param .u32 _Z9gpu_isnanPfS_i_param_2
)
{
	.reg .pred 	%p<3>;
	.reg .b32 	%r<5>;
	.reg .b32 	%f<4>;
	.reg .b64 	%rd<10>;

	ld.param.u64 	%rd2, [_Z9gpu_isnanPfS_i_param_0];
	ld.param.u64 	%rd3, [_Z9gpu_isnanPfS_i_param_1];
	ld.param.s32 	%rd4, [_Z9gpu_isnanPfS_i_param_2];
	mov.u32 	%r1, %ctaid.x;
	mov.u32 	%r2, %ntid.x;
	mov.u32 	%r3, %tid.x;
	mad.lo.s32 	%r4, %r1, %r2, %r3;
	cvt.u64.u32 	%rd1, %r4;
	setp.ge.s64 	%p1, %rd1, %rd4;
	@%p1 bra 	$L__BB4_2;
	cvta.to.global.u64 	%rd5, %rd2;
	cvta.to.global.u64 	%rd6, %rd3;
	shl.b64 	%rd7, %rd1, 2;
	add.s64 	%rd8, %rd5, %rd7;
	ld.global.f32 	%f1, [%rd8];
	abs.f32 	%f2, %f1;
	setp.nan.f32 	%p2, %f2, %f2;
	selp.f32 	%f3, 0f3F800000, 0f00000000, %p2;
	add.s64 	%rd9, %rd6, %rd7;
	st.global.f32 	[%rd9], %f3;
$L__BB4_2:
	ret;

}
	// .globl	_Z12gpu_isneginfPfS_i
.visible .entry _Z12gpu_isneginfPfS_i(
	.param .u64 .ptr .align 1 _Z12gpu_isneginfPfS_i_param_0,
	.param .u64 .ptr .align 1 _Z12gpu_isneginfPfS_i_param_1,
	.param .u32 _Z12gpu_isneginfPfS_i_param_2
)
{
	.reg .pred 	%p<4>;
	.reg .b32 	%r<5>;
	.reg .b32 	%f<5>;
	.reg .b64 	%rd<10>;

	ld.param.u64 	%rd2, [_Z12gpu_isneginfPfS_i_param_0];
	ld.param.u64 	%rd3, [_Z12gpu_isneginfPfS_i_param_1];
	ld.param.s32 	%rd4, [_Z12gpu_isneginfPfS_i_param_2];
	mov.u32 	%r1, %ctaid.x;
	mov.u32 	%r2, %ntid.x;
	mov.u32 	%r3, %tid.x;
	mad.lo.s32 	%r4, %r1, %r2, %r3;
	cvt.u64.u32 	%rd1, %r4;
	setp.ge.s64 	%p1, %rd1, %rd4;
	@%p1 bra 	$L__BB5_2;
	cvta.to.global.u64 	%rd5, %rd3;
	cvta.to.global.u64 	%rd6, %rd2;
	shl.b64 	%rd7, %rd1, 2;
	add.s64 	%rd8, %rd6, %rd7;
	ld.global.f32 	%f1, [%rd8];
	abs.f32 	%f2, %f1;
	setp.neu.f32 	%p2, %f2, 0f7F800000;
	setp.lt.f32 	%p3, %f1, 0f00000000;
	selp.f32 	%f3, 0f3F800000, 0f00000000, %p3;
	selp.f32 	%f4, 0f00000000, %f3, %p2;
	add.s64 	%rd9, %rd5, %rd7;
	st.global.f32 	[%rd9], %f4;
$L__BB5_2:
	ret;

}
	// .globl	_Z12gpu_isposinfPfS_i
.visible .entry _Z12gpu_isposinfPfS_i(
	.param .u64 .ptr .align 1 _Z12gpu_isposinfPfS_i_param_0,
	.param .u64 .ptr .align 1 _Z12gpu_isposinfPfS_i_param_1,
	.param .u32 _Z12gpu_isposinfPfS_i_param_2
)
{
	.reg .pred 	%p<4>;
	.reg .b32 	%r<5>;
	.reg .b32 	%f<5>;
	.reg .b64 	%rd<10>;

	ld.param.u64 	%rd2, [_Z12gpu_isposinfPfS_i_param_0];
	ld.param.u64 	%rd3, [_Z12gpu_isposinfPfS_i_param_1];
	ld.param.s32 	%rd4, [_Z12gpu_isposinfPfS_i_param_2];
	mov.u32 	%r1, %ctaid.x;
	mov.u32 	%r2, %ntid.x;
	mov.u32 	%r3, %tid.x;
	mad.lo.s32 	%r4, %r1, %r2, %r3;
	cvt.u64.u32 	%rd1, %r4;
	setp.ge.s64 	%p1, %rd1, %rd4;
	@%p1 bra 	$L__BB6_2;
	cvta.to.global.u64 	%rd5, %rd3;
	cvta.to.global.u64 	%rd6, %rd2;
	shl.b64 	%rd7, %rd1, 2;
	add.s64 	%rd8, %rd6, %rd7;
	ld.global.f32 	%f1, [%rd8];
	abs.f32 	%f2, %f1;
	setp.neu.f32 	%p2, %f2, 0f7F800000;
	setp.gt.f32 	%p3, %f1, 0f00000000;
	selp.f32 	%f3, 0f3F800000, 0f00000000, %p3;
	selp.f32 	%f4, 0f00000000, %f3, %p2;
	add.s64 	%rd9, %rd5, %rd7;
	st.global.f32 	[%rd9], %f4;
$L__BB6_2:
	ret;

}
	// .globl	_Z15gpu_logical_andPfS_S_i
.visible .entry _Z15gpu_logical_andPfS_S_i(
	.param .u64 .ptr .align 1 _Z15gpu_logical_andPfS_S_i_param_0,
	.param .u64 .ptr .align 1 _Z15gpu_logical_andPfS_S_i_param_1,
	.param .u64 .ptr .align 1 _Z15gpu_logical_andPfS_S_i_param_2,
	.param .u32 _Z15gpu_logical_andPfS_S_i_param_3
)
{
	.reg .pred 	%p<5>;
	.reg .b32 	%r<6>;
	.reg .b32 	%f<4>;
	.reg .b64 	%rd<13>;

	ld.param.u64 	%rd2, [_Z15gpu_logical_andPfS_S_i_param_0];
	ld.param.u64 	%rd3, [_Z15gpu_logical_andPfS_S_i_param_1];
	ld.param.u64 	%rd4, [_Z15gpu_logical_andPfS_S_i_param_2];
	ld.param.s32 	%rd5, [_Z15gpu_logical_andPfS_S_i_param_3];
	mov.u32 	%r1, %ctaid.x;
	mov.u32 	%r2, %ntid.x;
	mov.u32 	%r3, %tid.x;
	mad.lo.s32 	%r4, %r1, %r2, %r3;
	cvt.u64.u32 	%rd1, %r4;
	setp.ge.s64 	%p1, %rd1, %rd5;
	@%p1 bra 	$L__BB7_2;
	cvta.to.global.u64 	%rd6, %rd2;
	cvta.to.global.u64 	%rd7, %rd3;
	cvta.to.global.u64 	%rd8, %rd4;
	shl.b64 	%rd9, %rd1, 2;
	add.s64 	%rd10, %rd6, %rd9;
	ld.global.f32 	%f1, [%rd10];
	setp.neu.f32 	%p2, %f1, 0f00000000;
	add.s64 	%rd11, %rd7, %rd9;
	ld.global.f32 	%f2, [%rd11];
	setp.neu.f32 	%p3, %f2, 0f00000000;
	and.pred  	%p4, %p2, %p3;
	selp.u32 	%r5, 1, 0, %p4;
	cvt.rn.f32.u32 	%f3, %r5;
	add.s64 	%rd12, %rd8, %rd9;
	st.global.f32 	[%rd12], %f3;
$L__BB7_2:
	ret;

}
	// .globl	_Z14gpu_logical_orPfS_S_i
.visible .entry _Z14gpu_logical_orPfS_S_i(
	.param .u64 .ptr .align 1 _Z14gpu_logical_orPfS_S_i_param_0,
	.param .u64 .ptr .align 1 _Z14gpu_logical_orPfS_S_i_param_1,
	.param .u64 .ptr .align 1 _Z14gpu_logical_orPfS_S_i_param_2,
	.param .u32 _Z14gpu_logical_orPfS_S_i_param_3
)
{
	.reg .pred 	%p<5>;
	.reg .b32 	%r<6>;
	.reg .b32 	%f<4>;
	.reg .b64 	%rd<13>;

	ld.param.u64 	%rd2, [_Z14gpu_logical_orPfS_S_i_param_0];
	ld.param.u64 	%rd3, [_Z14gpu_logical_orPfS_S_i_param_1];
	ld.param.u64 	%rd4, [_Z14gpu_logical_orPfS_S_i_param_2];
	ld.param.s32 	%rd5, [_Z14gpu_logical_orPfS_S_i_param_3];
	mov.u32 	%r1, %ctaid.x;
	mov.u32 	%r2, %ntid.x;
	mov.u32 	%r3, %tid.x;
	mad.lo.s32 	%r4, %r1, %r2, %r3;
	cvt.u64.u32 	%rd1, %r4;
	setp.ge.s64 	%p1, %rd1, %rd5;
	@%p1 bra 	$L__BB8_2;
	cvta.to.global.u64 	%rd6, %rd2;
	cvta.to.global.u64 	%rd7, %rd3;
	cvta.to.global.u64 	%rd8, %rd4;
	shl.b64 	%rd9, %rd1, 2;
	add.s64 	%rd10, %rd6, %rd9;
	ld.global.f32 	%f1, [%rd10];
	setp.neu.f32 	%p2, %f1, 0f00000000;
	add.s64 	%rd11, %rd7, %rd9;
	ld.global.f32 	%f2, [%rd11];
	setp.neu.f32 	%p3, %f2, 0f00000000;
	or.pred  	%p4, %p2, %p3;
	selp.u32 	%r5, 1, 0, %p4;
	cvt.rn.f32.u32 	%f3, %r5;
	add.s64 	%rd12, %rd8, %rd9;
	st.global.f32 	[%rd12], %f3;
$L__BB8_2:
	ret;

}
	// .globl	_Z15gpu_logical_notPfS_i
.visible .entry _Z15gpu_logical_notPfS_i(
	.param .u64 .ptr .align 1 _Z15gpu_logical_notPfS_i_param_0,
	.param .u64 .ptr .align 1 _Z15gpu_logical_notPfS_i_param_1,
	.param .u32 _Z15gpu_logical_notPfS_i_param_2
)
{
	.reg .pred 	%p<3>;
	.reg .b32 	%r<5>;
	.reg .b32 	%f<3>;
	.reg .b64 	%rd<10>;

	ld.param.u64 	%rd2, [_Z15gpu_logical_notPfS_i_param_0];
	ld.param.u64 	%rd3, [_Z15gpu_logical_notPfS_i_param_1];
	ld.param.s32 	%rd4, [_Z15gpu_logical_notPfS_i_param_2];
	mov.u32 	%r1, %ctaid.x;
	mov.u32 	%r2, %ntid.x;
	mov.u32 	%r3, %tid.x;
	mad.lo.s32 	%r4, %r1, %r2, %r3;
	cvt.u64.u32 	%rd1, %r4;
	setp.ge.s64 	%p1, %rd1, %rd4;
	@%p1 bra 	$L__BB9_2;
	cvta.to.global.u64 	%rd5, %rd2;
	cvta.to.global.u64 	%rd6, %rd3;
	shl.b64 	%rd7, %rd1, 2;
	add.s64 	%rd8, %rd5, %rd7;
	ld.global.f32 	%f1, [%rd8];
	setp.eq.f32 	%p2, %f1, 0f00000000;
	selp.f32 	%f2, 0f3F800000, 0f00000000, %p2;
	add.s64 	%rd9, %rd6, %rd7;
	st.global.f32 	[%rd9], %f2;
$L__BB9_2:
	ret;

}
	// .globl	_Z15gpu_logical_xorPfS_S_i
.visible .entry _Z15gpu_logical_xorPfS_S_i(
	.param .u64 .ptr .align 1 _Z15gpu_logical_xorPfS_S_i_param_0,
	.param .u64 .ptr .align 1 _Z15gpu_logical_xorPfS_S_i_param_1,
	.param .u64 .ptr .align 1 _Z15gpu_logical_xorPfS_S_i_param_2,
	.param .u32 _Z15gpu_logical_xorPfS_S_i_param_3
)
{
	.reg .pred 	%p<5>;
	.reg .b32 	%r<6>;
	.reg .b32 	%f<4>;
	.reg .b64 	%rd<13>;

	ld.param.u64 	%rd2, [_Z15gpu_logical_xorPfS_S_i_param_0];
	ld.param.u64 	%rd3, [_Z15gpu_logical_xorPfS_S_i_param_1];
	ld.param.u64 	%rd4, [_Z15gpu_logical_xorPfS_S_i_param_2];
	ld.param.s32 	%rd5, [_Z15gpu_logical_xorPfS_S_i_param_3];
	mov.u32 	%r1, %ctaid.x;
	mov.u32 	%r2, %ntid.x;
	mov.u32 	%r3, %tid.x;
	mad.lo.s32 	%r4, %r1, %r2, %r3;
	cvt.u64.u32 	%rd1, %r4;
	setp.ge.s64 	%p1, %rd1, %rd5;
	@%p1 bra 	$L__BB10_2;
	cvta.to.global.u64 	%rd6, %rd2;
	cvta.to.global.u64 	%rd7, %rd3;
	cvta.to.global.u64 	%rd8, %rd4;
	shl.b64 	%rd9, %rd1, 2;
	add.s64 	%rd10, %rd6, %rd9;
	ld.global.f32 	%f1, [%rd10];
	setp.neu.f32 	%p2, %f1, 0f00000000;
	add.s64 	%rd11, %rd7, %rd9;
	ld.global.f32 	%f2, [%rd11];
	setp.neu.f32 	%p3, %f2, 0f00000000;
	xor.pred  	%p4, %p2, %p3;
	selp.u32 	%r5, 1, 0, %p4;
	cvt.rn.f32.u32 	%f3, %r5;
	add.s64 	%rd12, %rd8, %rd9;
	st.global.f32 	[%rd12], %f3;
$L__BB10_2:
	ret;

}
	// .globl	_Z20gpu_logical_allclosePfS_ffbiRb
.visible .entry _Z20gpu_logical_allclosePfS_ffbiRb(
	.param .u64 .ptr .align 1 _Z20gpu_logical_allclosePfS_ffbiRb_param_0,
	.param .u64 .ptr .align 1 _Z20gpu_logical_allclosePfS_ffbiRb_param_1,
	.param .f32 _Z20gpu_logical_allclosePfS_ffbiRb_param_2,
	.param .f32 _Z20gpu_logical_allclosePfS_ffbiRb_param_3,
	.param .u8 _Z20gpu_logical_allclosePfS_ffbiRb_param_4,
	.param .u32 _Z20gpu_logical_allclosePfS_ffbiRb_param_5,
	.param .u64 .ptr .align 1 _Z20gpu_logical_allclosePfS_ffbiRb_param_6
)
{
	.reg .pred 	%p<4>;
	.reg .b16 	%rs<3>;
	.reg .b32 	%r<5>;
	.reg .b32 	%f<9>;
	.reg .b64 	%rd<12>;

	ld.param.u64 	%rd3, [_Z20gpu_logical_allclosePfS_ffbiRb_param_0];
	ld.param.u64 	%rd4, [_Z20gpu_logical_allclosePfS_ffbiRb_param_1];
	ld.param.f32 	%f1, [_Z20gpu_logical_allclosePfS_ffbiRb_param_2];
	ld.param.f32 	%f2, [_Z20gpu_logical_allclosePfS_ffbiRb_param_3];
	ld.param.s32 	%rd5, [_Z20gpu_logical_allclosePfS_ffbiRb_param_5];
	ld.param.u64 	%rd6, [_Z20gpu_logical_allclosePfS_ffbiRb_param_6];
	cvta.to.global.u64 	%rd1, %rd6;
	mov.u32 	%r1, %ctaid.x;
	mov.u32 	%r2, %ntid.x;
	mov.u32 	%r3, %tid.x;
	mad.lo.s32 	%r4, %r1, %r2, %r3;
	cvt.u64.u32 	%rd2, %r4;
	setp.ge.s64 	%p1, %rd2, %rd5;
	@%p1 bra 	$L__BB11_4;
	ld.global.u8 	%rs1, [%rd1];
	setp.eq.s16 	%p2, %rs1, 0;
	@%p2 bra 	$L__BB11_4;
	cvta.to.global.u64 	%rd7, %rd3;
	shl.b64 	%rd8, %rd2, 2;
	add.s64 	%rd9, %rd7, %rd8;
	ld.global.f32 	%f3, [%rd9];
	cvta.to.global.u64 	%rd10, %rd4;
	add.s64 	%rd11, %rd10, %rd8;
	ld.global.f32 	%f4, [%rd11];
	sub.f32 	%f5, %f3, %f4;
	abs.f32 	%f6, %f5;
	abs.f32 	%f7, %f4;
	fma.rn.f32 	%f8, %f1, %f7, %f2;
	setp.le.f32 	%p3, %f6, %f8;
	@%p3 bra 	$L__BB11_4;
	mov.b16 	%rs2, 0;
	st.global.u8 	[%rd1], %rs2;
$L__BB11_4:
	ret;

}
	// .globl	_Z19gpu_logical_isclosePfS_S_ffbi
.visible .entry _Z19gpu_logical_isclosePfS_S_ffbi(
	.param .u64 .ptr .align 1 _Z19gpu_logical_isclosePfS_S_ffbi_param_0,
	.param .u64 .ptr .align 1 _Z19gpu_logical_isclosePfS_S_ffbi_param_1,
	.param .u64 .ptr .align 1 _Z19gpu_logical_isclosePfS_S_ffbi_param_2,
	.param .f32 _Z19gpu_logical_isclosePfS_S_ffbi_param_3,
	.param .f32 _Z19gpu_logical_isclosePfS_S_ffbi_param_4,
	.param .u8 _Z19gpu_logical_isclosePfS_S_ffbi_param_5,
	.param .u32 _Z19gpu_logical_isclosePfS_S_ffbi_param_6
)
{
	.reg .pred 	%p<3>;
	.reg .b32 	%r<5>;
	.reg .b32 	%f<10>;
	.reg .b64 	%rd<13>;

	ld.param.u64 	%rd2, [_Z19gpu_logical_isclosePfS_S_ffbi_param_0];
	ld.param.u64 	%rd3, [_Z19gpu_logical_isclosePfS_S_ffbi_param_1];
	ld.param.u64 	%rd4, [_Z19gpu_logical_isclosePfS_S_ffbi_param_2];
	ld.param.f32 	%f1, [_Z19gpu_logical_isclosePfS_S_ffbi_param_3];
	ld.param.f32 	%f2, [_Z19gpu_logical_isclosePfS_S_ffbi_param_4];
	ld.param.s32 	%rd5, [_Z19gpu_logical_isclosePfS_S_ffbi_param_6];
	mov.u32 	%r1, %ctaid.x;
	mov.u32 	%r2, %ntid.x;
	mov.u32 	%r3, %tid.x;
	mad.lo.s32 	%r4, %r1, %r2, %r3;
	cvt.u64.u32 	%rd1, %r4;
	setp.ge.s64 	%p1, %rd1, %rd5;
	@%p1 bra 	$L__BB12_2;
	cvta.to.global.u64 	%rd6, %rd2;
	cvta.to.global.u64 	%rd7, %rd3;
	cvta.to.global.u64 	%rd8, %rd4;
	shl.b64 	%rd9, %rd1, 2;
	add.s64 	%rd10, %rd6, %rd9;
	ld.global.f32 	%f3, [%rd10];
	add.s64 	%rd11, %rd7, %rd9;
	ld.global.f32 	%f4, [%rd11];
	sub.f32 	%f5, %f3, %f4;
	abs.f32 	%f6, %f5;
	abs.f32 	%f7, %f4;
	fma.rn.f32 	%f8, %f1, %f7, %f2;
	setp.le.f32 	%p2, %f6, %f8;
	selp.f32 	%f9, 0f3F800000, 0f00000000, %p2;
	add.s64 	%rd12, %rd8, %rd9;
	st.global.f32 	[%rd12], %f9;
$L__BB12_2:
	ret;

}
	// .globl	_Z19gpu_logical_greaterPfS_S_i
.visible .entry _Z19gpu_logical_greaterPfS_S_i(
	.param .u64 .ptr .align 1 _Z19gpu_logical_greaterPfS_S_i_param_0,
	.param .u64 .ptr .align 1 _Z19gpu_logical_greaterPfS_S_i_param_1,
	.param .u64 .ptr .align 1 _Z19gpu_logical_greaterPfS_S_i_param_2,
	.param .u32 _Z19gpu_logical_greaterPfS_S_i_param_3
)
{
	.reg .pred 	%p<3>;
	.reg .b32 	%r<5>;
	.reg .b32 	%f<4>;
	.reg .b64 	%rd<13>;

	ld.param.u64 	%rd2, [_Z19gpu_logical_greaterPfS_S_i_param_0];
	ld.param.u64 	%rd3, [_Z19gpu_logical_greaterPfS_S_i_param_1];
	ld.param.u64 	%rd4, [_Z19gpu_logical_greaterPfS_S_i_param_2];
	ld.param.s32 	%rd5, [_Z19gpu_logical_greaterPfS_S_i_param_3];
	mov.u32 	%r1, %ctaid.x;
	mov.u32 	%r2, %ntid.x;
	mov.u32 	%r3, %tid.x;
	mad.lo.s32 	%r4, %r1, %r2, %r3;
	cvt.u64.u32 	%rd1, %r4;
	setp.ge.s64 	%p1, %rd1, %rd5;
	@%p1 bra 	$L__BB13_2;
	cvta.to.global.u64 	%rd6, %rd2;
	cvta.to.global.u64 	%rd7, %rd3;
	cvta.to.global.u64 	%rd8, %rd4;
	shl.b64 	%rd9, %rd1, 2;
	add.s64 	%rd10, %rd6, %rd9;
	ld.global.f32 	%f1, [%rd10];
	add.s64 	%rd11, %rd7, %rd9;
	ld.global.f32 	%f2, [%rd11];
	setp.gt.f32 	%p2, %f1, %f2;
	selp.f32 	%f3, 0f3F800000, 0f00000000, %p2;
	add.s64 	%rd12, %rd8, %rd9;
	st.global.f32 	[%rd12], %f3;
$L__BB13_2:
	ret;

}
	// .globl	_Z25gpu_logical_greater_equalPfS_S_i
.visible .entry _Z25gpu_logical_greater_equalPfS_S_i(
	.param .u64 .ptr .align 1 _Z25gpu_logical_greater_equalPfS_S_i_param_0,
	.param .u64 .ptr .align 1 _Z25gpu_logical_greater_equalPfS_S_i_param_1,
	.param .u64 .ptr .align 1 _Z25gpu_logical_greater_equalPfS_S_i_param_2,
	.param .u32 _Z25gpu_logical_greater_equalPfS_S_i_param_3
)
{
	.reg .pred 	%p<3>;
	.reg .b32 	%r<5>;
	.reg .b32 	%f<4>;
	.reg .b64 	%rd<13>;

	ld.param.u64 	%rd2, [_Z25gpu_logical_greater_equalPfS_S_i_param_0];
	ld.param.u64 	%rd3, [_Z25gpu_logical_greater_equalPfS_S_i_param_1];
	ld.param.u64 	%rd4, [_Z25gpu_logical_greater_equalPfS_S_i_param_2];
	ld.param.s32 	%rd5, [_Z25gpu_logical_greater_equalPfS_S_i_param_3];
	mov.u32 	%r1, %ctaid.x;
	mov.u32 	%r2, %ntid.x;
	mov.u32 	%r3, %tid.x;
	mad.lo.s32 	%r4, %r1, %r2, %r3;
	cvt.u64.u32 	%rd1, %r4;
	setp.ge.s64 	%p1, %rd1, %rd5;
	@%p1 bra 	$L__BB14_2;
	cvta.to.global.u64 	%rd6, %rd2;
	cvta.to.global.u64 	%rd7, %rd3;
	cvta.to.global.u64 	%rd8, %rd4;
	shl.b64 	%rd9, %rd1, 2;
	add.s64 	%rd10, %rd6, %rd9;
	ld.global.f32 	%f1, [%rd10];
	add.s64 	%rd11, %rd7, %rd9;
	ld.global.f32 	%f2, [%rd11];
	setp.ge.f32 	%p2, %f1, %f2;
	selp.f32 	%f3, 0f3F800000, 0f00000000, %p2;
	add.s64 	%rd12, %rd8, %rd9;
	st.global.f32 	[%rd12], %f3;
$L__BB14_2:
	ret;

}
	// .globl	_Z16gpu_logical_lessPfS_S_i
.visible .entry _Z16gpu_logical_lessPfS_S_i(
	.param .u64 .ptr .align 1 _Z16gpu_logical_lessPfS_S_i_param_0,
	.param .u64 .ptr .align 1 _Z16gpu_logical_lessPfS_S_i_param_1,
	.param .u64 .ptr .align 1 _Z16gpu_logical_lessPfS_S_i_param_2,
	.param .u32 _Z16gpu_logical_lessPfS_S_i_param_3
)
{
	.reg .pred 	%p<3>;
	.reg .b32 	%r<5>;
	.reg .b32 	%f<4>;
	.reg .b64 	%rd<13>;

	ld.param.u64 	%rd2, [_Z16gpu_logical_lessPfS_S_i_param_0];
	ld.param.u64 	%rd3, [_Z16gpu_logical_lessPfS_S_i_param_1];
	ld.param.u64 	%rd4, [_Z16gpu_logical_lessPfS_S_i_param_2];
	ld.param.s32 	%rd5, [_Z16gpu_logical_lessPfS_S_i_param_3];
	mov.u32 	%r1, %ctaid.x;
	mov.u32 	%r2, %ntid.x;
	mov.u32 	%r3, %tid.x;
	mad.lo.s32 	%r4, %r1, %r2, %r3;
	cvt.u64.u32 	%rd1, %r4;
	setp.ge.s64 	%p1, %rd1, %rd5;
	@%p1 bra 	$L__BB15_2;
	cvta.to.global.u64 	%rd6, %rd2;
	cvta.to.global.u64 	%rd7, %rd3;
	cvta.to.global.u64 	%rd8, %rd4;
	shl.b64 	%rd9, %rd1, 2;
	add.s64 	%rd10, %rd6, %rd9;
	ld.global.f32 	%f1, [%rd10];
	add.s64 	%rd11, %rd7, %rd9;
	ld.global.f32 	%f2, [%rd11];
	setp.lt.f32 	%p2, %f1, %f2;
	selp.f32 	%f3, 0f3F800000, 0f00000000, %p2;
	add.s64 	%rd12, %rd8, %rd9;
	st.global.f32 	[%rd12], %f3;
$L__BB15_2:
	ret;

}
	// .globl	_Z22gpu_logical_less_equalPfS_S_i
.visible .entry _Z22gpu_logical_less_equalPfS_S_i(
	.param .u64 .ptr .align 1 _Z22gpu_logical_less_equalPfS_S_i_param_0,
	.param .u64 .ptr .align 1 _Z22gpu_logical_less_equalPfS_S_i_param_1,
	.param .u64 .ptr .align 1 _Z22gpu_logical_less_equalPfS_S_i_param_2,
	.param .u32 _Z22gpu_logical_less_equalPfS_S_i_param_3
)
{
	.reg .pred 	%p<3>;
	.reg .b32 	%r<5>;
	.reg .b32 	%f<4>;
	.reg .b64 	%rd<13>;

	ld.param.u64 	%rd2, [_Z22gpu_logical_less_equalPfS_S_i_param_0];
	ld.param.u64 	%rd3, [_Z22gpu_logical_less_equalPfS_S_i_param_1];
	ld.param.u64 	%rd4, [_Z22gpu_logical_less_equalPfS_S_i_param_2];
	ld.param.s32 	%rd5, [_Z22gpu_logical_less_equalPfS_S_i_param_3];
	mov.u32 	%r1, %ctaid.x;
	mov.u32 	%r2, %ntid.x;
	mov.u32 	%r3, %tid.x;
	mad.lo.s32 	%r4, %r1, %r2, %r3;
	cvt.u64.u32 	%rd1, %r4;
	setp.ge.s64 	%p1, %rd1, %rd5;
	@%p1 bra 	$L__BB16_2;
	cvta.to.global.u64 	%rd6, %rd2;
	cvta.to.global.u64 	%rd7, %rd3;
	cvta.to.global.u64 	%rd8, %rd4;
	shl.b64 	%rd9, %rd1, 2;
	add.s64 	%rd10, %rd6, %rd9;
	ld.global.f32 	%f1, [%rd10];
	add.s64 	%rd11, %rd7, %rd9;
	ld.global.f32 	%f2, [%rd11];
	setp.le.f32 	%p2, %f1, %f2;
	selp.f32 	%f3, 0f3F800000, 0f00000000, %p2;
	add.s64 	%rd12, %rd8, %rd9;
	st.global.f32 	[%rd12], %f3;
$L__BB16_2:
	ret;

}
	// .globl	_Z17gpu_logical_equalPfS_S_i
.visible .entry _Z17gpu_logical_equalPfS_S_i(
	.param .u64 .ptr .align 1 _Z17gpu_logical_equalPfS_S_i_param_0,
	.param .u64 .ptr .align 1 _Z17gpu_logical_equalPfS_S_i_param_1,
	.param .u64 .ptr .align 1 _Z17gpu_logical_equalPfS_S_i_param_2,
	.param .u32 _Z17gpu_logical_equalPfS_S_i_param_3
)
{
	.reg .pred 	%p<3>;
	.reg .b32 	%r<5>;
	.reg .b32 	%f<4>;
	.reg .b64 	%rd<13>;

	ld.param.u64 	%rd2, [_Z17gpu_logical_equalPfS_S_i_param_0];
	ld.param.u64 	%rd3, [_Z17gpu_logical_equalPfS_S_i_param_1];
	ld.param.u64 	%rd4, [_Z17gpu_logical_equalPfS_S_i_param_2];
	ld.param.s32 	%rd5, [_Z17gpu_logical_equalPfS_S_i_param_3];
	mov.u32 	%r1, %ctaid.x;
	mov.u32 	%r2, %ntid.x;
	mov.u32 	%r3, %tid.x;
	mad.lo.s32 	%r4, %r1, %r2, %r3;
	cvt.u64.u32 	%rd1, %r4;
	setp.ge.s64 	%p1, %rd1, %rd5;
	@%p1 bra 	$L__BB17_2;
	cvta.to.global.u64 	%rd6, %rd2;
	cvta.to.global.u64 	%rd7, %rd3;
	cvta.to.global.u64 	%rd8, %rd4;
	shl.b64 	%rd9, %rd1, 2;
	add.s64 	%rd10, %rd6, %rd9;
	ld.global.f32 	%f1, [%rd10];
	add.s64 	%rd11, %rd7, %rd9;
	ld.global.f32 	%f2, [%rd11];
	setp.eq.f32 	%p2, %f1, %f2;
	selp.f32 	%f3, 0f3F800000, 0f00000000, %p2;
	add.s64 	%rd12, %rd8, %rd9;
	st.global.f32 	[%rd12], %f3;
$L__BB17_2:
	ret;

}
	// .globl	_Z21gpu_logical_not_equalPfS_S_i
.visible .entry _Z21gpu_logical_not_equalPfS_S_i(
	.param .u64 .ptr .align 1 _Z21gpu_logical_not_equalPfS_S_i_param_0,
	.param .u64 .ptr .align 1 _Z21gpu_logical_not_equalPfS_S_i_param_1,
	.param .u64 .ptr .align 1 _Z21gpu_logical_not_equalPfS_S_i_param_2,
	.param .u32 _Z21gpu_logical_not_equalPfS_S_i_param_3
)
{
	.reg .pred 	%p<3>;
	.reg .b32 	%r<5>;
	.reg .b32 	%f<4>;
	.reg .b64 	%rd<13>;

	ld.param.u64 	%rd2, [_Z21gpu_logical_not_equalPfS_S_i_param_0];
	ld.param.u64 	%rd3, [_Z21gpu_logical_not_equalPfS_S_i_param_1];
	ld.param.u64 	%rd4, [_Z21gpu_logical_not_equalPfS_S_i_param_2];
	ld.param.s32 	%rd5, [_Z21gpu_logical_not_equalPfS_S_i_param_3];
	mov.u32 	%r1, %ctaid.x;
	mov.u32 	%r2, %ntid.x;
	mov.u32 	%r3, %tid.x;
	mad.lo.s32 	%r4, %r1, %r2, %r3;
	cvt.u64.u32 	%rd1, %r4;
	setp.ge.s64 	%p1, %rd1, %rd5;
	@%p1 bra 	$L__BB18_2;
	cvta.to.global.u64 	%rd6, %rd2;
	cvta.to.global.u64 	%rd7, %rd3;
	cvta.to.global.u64 	%rd8, %rd4;
	shl.b64 	%rd9, %rd1, 2;
	add.s64 	%rd10, %rd6, %rd9;
	ld.global.f32 	%f1, [%rd10];
	add.s64 	%rd11, %rd7, %rd9;
	ld.global.f32 	%f2, [%rd11];
	setp.neu.f32 	%p2, %f1, %f2;
	selp.f32 	%f3, 0f3F800000, 0f00000000, %p2;
	add.s64 	%rd12, %rd8, %rd9;
	st.global.f32 	[%rd12], %f3;
$L__BB18_2:
	ret;

}


// ===== COMPILED SASS (sm_100) =====

	.target	sm_100

	.elftype	@"ET_EXEC"


//--------------------- .note.nv.tkinfo           --------------------------
	.section	.note.nv.tkinfo,"",@"SHT_NOTE"
	.sectionflags	@"SHF_NOTE_NV_TKINFO"
	.tkinfo
        /*0018*/ 	.word	0x00000002
        /*0030*/ 	.string	""
        /*0030*/ 	.string	"ptxas"
        /*0030*/ 	.string	"Cuda compilation tools, release 13.0, V13.0.88"
        /*0030*/ 	.string	"Build cuda_13.0.r13.0/compiler.36424714_0"
        /*0030*/ 	.string	"-arch sm_100 -m 64 "



//--------------------- .note.nv.cuinfo           --------------------------
	.section	.note.nv.cuinfo,"",@"SHT_NOTE"
	.sectionflags	@"SHF_NOTE_NV_CUINFO"
        /*0018*/ 	.short	0x0002
        /*001a*/ 	.short	0x0064
        /*001c*/ 	.short	0x0082
	.zero		2


//--------------------- .nv.info                  --------------------------
	.section	.nv.info,"",@"SHT_CUDA_INFO"
	.align	4


	//----- nvinfo : EIATTR_REGCOUNT
	.align		4
        /*0000*/ 	.byte	0x04, 0x2f
        /*0002*/ 	.short	(.L_1 - .L_0)
	.align		4
.L_0:
        /*0004*/ 	.word	index@(_Z15gpu_logical_allPfiRb)
        /*0008*/ 	.word	0x00000008


	//----- nvinfo : EIATTR_FRAME_SIZE
	.align		4
.L_1:
        /*000c*/ 	.byte	0x04, 0x11
        /*000e*/ 	.short	(.L_3 - .L_2)
	.align		4
.L_2:
        /*0010*/ 	.word	index@(_Z15gpu_logical_allPfiRb)
        /*0014*/ 	.word	0x00000000


	//----- nvinfo : EIATTR_REGCOUNT
	.align		4
.L_3:
        /*0018*/ 	.byte	0x04, 0x2f
        /*001a*/ 	.short	(.L_5 - .L_4)
	.align		4
.L_4:
        /*001c*/ 	.word	index@(_Z15gpu_logical_anyPfiRb)
        /*0020*/ 	.word	0x00000008


	//----- nvinfo : EIATTR_FRAME_SIZE
	.align		4
.L_5:
        /*0024*/ 	.byte	0x04, 0x11
        /*0026*/ 	.short	(.L_7 - .L_6)
	.align		4
.L_6:
        /*0028*/ 	.word	index@(_Z15gpu_logical_anyPfiRb)
        /*002c*/ 	.word	0x00000000


	//----- nvinfo : EIATTR_REGCOUNT
	.align		4
.L_7:
        /*0030*/ 	.byte	0x04, 0x2f
        /*0032*/ 	.short	(.L_9 - .L_8)
	.align		4
.L_8:
        /*0034*/ 	.word	index@(_Z12gpu_isfinitePfS_i)
        /*0038*/ 	.word	0x0000000a


	//----- nvinfo : EIATTR_FRAME_SIZE
	.align		4
.L_9:
        /*003c*/ 	.byte	0x04, 0x11
        /*003e*/ 	.short	(.L_11 - .L_10)
	.align		4
.L_10:
        /*0040*/ 	.word	index@(_Z12gpu_isfinitePfS_i)
        /*0044*/ 	.word	0x00000000


	//----- nvinfo : EIATTR_REGCOUNT
	.align		4
.L_11:
        /*0048*/ 	.byte	0x04, 0x2f
        /*004a*/ 	.short	(.L_13 - .L_12)
	.align		4
.L_12:
        /*004c*/ 	.word	index@(_Z9gpu_isinfPfS_i)
        /*0050*/ 	.word	0x0000000a


	//----- nvinfo : EIATTR_FRAME_SIZE
	.align		4
.L_13:
        /*0054*/ 	.byte	0x04, 0x11
        /*0056*/ 	.short	(.L_15 - .L_14)
	.align		4
.L_14:
        /*0058*/ 	.word	index@(_Z9gpu_isinfPfS_i)
        /*005c*/ 	.word	0x00000000


	//----- nvinfo : EIATTR_REGCOUNT
	.align		4
.L_15:
        /*0060*/ 	.byte	0x04, 0x2f
        /*0062*/ 	.short	(.L_17 - .L_16)
	.align		4
.L_16:
        /*0064*/ 	.word	index@(_Z9gpu_isnanPfS_i)
        /*0068*/ 	.word	0x0000000a


	//----- nvinfo : EIATTR_FRAME_SIZE
	.align		4
.L_17:
        /*006c*/ 	.byte	0x04, 0x11
        /*006e*/ 	.short	(.L_19 - .L_18)
	.align		4
.L_18:
        /*0070*/ 	.word	index@(_Z9gpu_isnanPfS_i)
        /*0074*/ 	.word	0x00000000


	//----- nvinfo : EIATTR_REGCOUNT
	.align		4
.L_19:
        /*0078*/ 	.byte	0x04, 0x2f
        /*007a*/ 	.short	(.L_21 - .L_20)
	.align		4
.L_20:
        /*007c*/ 	.word	index@(_Z12gpu_isneginfPfS_i)
        /*0080*/ 	.word	0x0000000a


	//----- nvinfo : EIATTR_FRAME_SIZE
	.align		4
.L_21:
        /*0084*/ 	.byte	0x04, 0x11
        /*0086*/ 	.short	(.L_23 - .L_22)
	.align		4
.L_22:
        /*0088*/ 	.word	index@(_Z12gpu_isneginfPfS_i)
        /*008c*/ 	.word	0x00000000


	//----- nvinfo : EIATTR_REGCOUNT
	.align		4
.L_23:
        /*0090*/ 	.byte	0x04, 0x2f
        /*0092*/ 	.short	(.L_25 - .L_24)
	.align		4
.L_24:
        /*0094*/ 	.word	index@(_Z12gpu_isposinfPfS_i)
        /*0098*/ 	.word	0x0000000a


	//----- nvinfo : EIATTR_FRAME_SIZE
	.align		4
.L_25:
        /*009c*/ 	.byte	0x04, 0x11
        /*009e*/ 	.short	(.L_27 - .L_26)
	.align		4
.L_26:
        /*00a0*/ 	.word	index@(_Z12gpu_isposinfPfS_i)
        /*00a4*/ 	.word	0x00000000


	//----- nvinfo : EIATTR_REGCOUNT
	.align		4
.L_27:
        /*00a8*/ 	.byte	0x04, 0x2f
        /*00aa*/ 	.short	(.L_29 - .L_28)
	.align		4
.L_28:
        /*00ac*/ 	.word	index@(_Z15gpu_logical_andPfS_S_i)
        /*00b0*/ 	.word	0x0000000c


	//----- nvinfo : EIATTR_FRAME_SIZE
	.align		4
.L_29:
        /*00b4*/ 	.byte	0x04, 0x11
        /*00b6*/ 	.short	(.L_31 - .L_30)
	.align		4
.L_30:
        /*00b8*/ 	.word	index@(_Z15gpu_logical_andPfS_S_i)
        /*00bc*/ 	.word	0x00000000


	//----- nvinfo : EIATTR_REGCOUNT
	.align		4
.L_31:
        /*00c0*/ 	.byte	0x04, 0x2f
        /*00c2*/ 	.short	(.L_33 - .L_32)
	.align		4
.L_32:
        /*00c4*/ 	.word	index@(_Z14gpu_logical_orPfS_S_i)
        /*00c8*/ 	.word	0x0000000c


	//----- nvinfo : EIATTR_FRAME_SIZE
	.align		4
.L_33:
        /*00cc*/ 	.byte	0x04, 0x11
        /*00ce*/ 	.short	(.L_35 - .L_34)
	.align		4
.L_34:
        /*00d0*/ 	.word	index@(_Z14gpu_logical_orPfS_S_i)
        /*00d4*/ 	.word	0x00000000


	//----- nvinfo : EIATTR_REGCOUNT
	.align		4
.L_35:
        /*00d8*/ 	.byte	0x04, 0x2f
        /*00da*/ 	.short	(.L_37 - .L_36)
	.align		4
.L_36:
        /*00dc*/ 	.word	index@(_Z15gpu_logical_notPfS_i)
        /*00e0*/ 	.word	0x0000000a


	//----- nvinfo : EIATTR_FRAME_SIZE
	.align		4
.L_37:
        /*00e4*/ 	.byte	0x04, 0x11
        /*00e6*/ 	.short	(.L_39 - .L_38)
	.align		4
.L_38:
        /*00e8*/ 	.word	index@(_Z15gpu_logical_notPfS_i)
        /*00ec*/ 	.word	0x00000000


	//----- nvinfo : EIATTR_REGCOUNT
	.align		4
.L_39:
        /*00f0*/ 	.byte	0x04, 0x2f
        /*00f2*/ 	.short	(.L_41 - .L_40)
	.align		4
.L_40:
        /*00f4*/ 	.word	index@(_Z15gpu_logical_xorPfS_S_i)
        /*00f8*/ 	.word	0x0000000c


	//----- nvinfo : EIATTR_FRAME_SIZE
	.align		4
.L_41:
        /*00fc*/ 	.byte	0x04, 0x11
        /*00fe*/ 	.short	(.L_43 - .L_42)
	.align		4
.L_42:
        /*0100*/ 	.word	index@(_Z15gpu_logical_xorPfS_S_i)
        /*0104*/ 	.word	0x00000000


	//----- nvinfo : EIATTR_REGCOUNT
	.align		4
.L_43:
        /*0108*/ 	.byte	0x04, 0x2f
        /*010a*/ 	.short	(.L_45 - .L_44)
	.align		4
.L_44:
        /*010c*/ 	.word	index@(_Z20gpu_logical_allclosePfS_ffbiRb)
        /*0110*/ 	.word	0x0000000c


	//----- nvinfo : EIATTR_FRAME_SIZE
	.align		4
.L_45:
        /*0114*/ 	.byte	0x04, 0x11
        /*0116*/ 	.short	(.L_47 - .L_46)
	.align		4
.L_46:
        /*0118*/ 	.word	index@(_Z20gpu_logical_allclosePfS_ffbiRb)
        /*011c*/ 	.word	0x00000000


	//----- nvinfo : EIATTR_REGCOUNT
	.align		4
.L_47:
        /*0120*/ 	.byte	0x04, 0x2f
        /*0122*/ 	.short	(.L_49 - .L_48)
	.align		4
.L_48:
        /*0124*/ 	.word	index@(_Z19gpu_logical_isclosePfS_S_ffbi)
        /*0128*/ 	.word	0x00000010


	//----- nvinfo : EIATTR_FRAME_SIZE
	.align		4
.L_49:
        /*012c*/ 	.byte	0x04, 0x11
        /*012e*/ 	.short	(.L_51 - .L_50)
	.align		4
.L_50:
        /*0130*/ 	.word	index@(_Z19gpu_logical_isclosePfS_S_ffbi)
        /*0134*/ 	.word	0x00000000


	//----- nvinfo : EIATTR_REGCOUNT
	.align		4
.L_51:
        /*0138*/ 	.byte	0x04, 0x2f
        /*013a*/ 	.short	(.L_53 - .L_52)
	.align		4
.L_52:
        /*013c*/ 	.word	index@(_Z19gpu_logical_greaterPfS_S_i)
        /*0140*/ 	.word	0x0000000c


	//----- nvinfo : EIATTR_FRAME_SIZE
	.align		4
.L_53:
        /*0144*/ 	.byte	0x04, 0x11
        /*0146*/ 	.short	(.L_55 - .L_54)
	.align		4
.L_54:
        /*0148*/ 	.word	index@(_Z19gpu_logical_greaterPfS_S_i)
        /*014c*/ 	.word	0x00000000


	//----- nvinfo : EIATTR_REGCOUNT
	.align		4
.L_55:
        /*0150*/ 	.byte	0x04, 0x2f
        /*0152*/ 	.short	(.L_57 - .L_56)
	.align		4
.L_56:
        /*0154*/ 	.word	index@(_Z25gpu_logical_greater_equalPfS_S_i)
        /*0158*/ 	.word	0x0000000c


	//----- nvinfo : EIATTR_FRAME_SIZE
	.align		4
.L_57:
        /*015c*/ 	.byte	0x04, 0x11
        /*015e*/ 	.short	(.L_59 - .L_58)
	.align		4
.L_58:
        /*0160*/ 	.word	index@(_Z25gpu_logical_greater_equalPfS_S_i)
        /*0164*/ 	.word	0x00000000


	//----- nvinfo : EIATTR_REGCOUNT
	.align		4
.L_59:
        /*0168*/ 	.byte	0x04, 0x2f
        /*016a*/ 	.short	(.L_61 - .L_60)
	.align		4
.L_60:
        /*016c*/ 	.word	index@(_Z16gpu_logical_lessPfS_S_i)
        /*0170*/ 	.word	0x0000000c


	//----- nvinfo : EIATTR_FRAME_SIZE
	.align		4
.L_61:
        /*0174*/ 	.byte	0x04, 0x11
        /*0176*/ 	.short	(.L_63 - .L_62)
	.align		4
.L_62:
        /*0178*/ 	.word	index@(_Z16gpu_logical_lessPfS_S_i)
        /*017c*/ 	.word	0x00000000


	//----- nvinfo : EIATTR_REGCOUNT
	.align		4
.L_63:
        /*0180*/ 	.byte	0x04, 0x2f
        /*0182*/ 	.short	(.L_65 - .L_64)
	.align		4
.L_64:
        /*0184*/ 	.word	index@(_Z22gpu_logical_less_equalPfS_S_i)
        /*0188*/ 	.word	0x0000000c


	//----- nvinfo : EIATTR_FRAME_SIZE
	.align		4
.L_65:
        /*018c*/ 	.byte	0x04, 0x11
        /*018e*/ 	.short	(.L_67 - .L_66)
	.align		4
.L_66:
        /*0190*/ 	.word	index@(_Z22gpu_logical_less_equalPfS_S_i)
        /*0194*/ 	.word	0x00000000


	//----- nvinfo : EIATTR_REGCOUNT
	.align		4
.L_67:
        /*0198*/ 	.byte	0x04, 0x2f
        /*019a*/ 	.short	(.L_69 - .L_68)
	.align		4
.L_68:
        /*019c*/ 	.word	index@(_Z17gpu_logical_equalPfS_S_i)
        /*01a0*/ 	.word	0x0000000c


	//----- nvinfo : EIATTR_FRAME_SIZE
	.align		4
.L_69:
        /*01a4*/ 	.byte	0x04, 0x11
        /*01a6*/ 	.short	(.L_71 - .L_70)
	.align		4
.L_70:
        /*01a8*/ 	.word	index@(_Z17gpu_logical_equalPfS_S_i)
        /*01ac*/ 	.word	0x00000000


	//----- nvinfo : EIATTR_REGCOUNT
	.align		4
.L_71:
        /*01b0*/ 	.byte	0x04, 0x2f
        /*01b2*/ 	.short	(.L_73 - .L_72)
	.align		4
.L_72:
        /*01b4*/ 	.word	index@(_Z21gpu_logical_not_equalPfS_S_i)
        /*01b8*/ 	.word	0x0000000c


	//----- nvinfo : EIATTR_FRAME_SIZE
	.align		4
.L_73:
        /*01bc*/ 	.byte	0x04, 0x11
        /*01be*/ 	.short	(.L_75 - .L_74)
	.align		4
.L_74:
        /*01c0*/ 	.word	index@(_Z21gpu_logical_not_equalPfS_S_i)
        /*01c4*/ 	.word	0x00000000


	//----- nvinfo : EIATTR_MIN_STACK_SIZE
	.align		4
.L_75:
        /*01c8*/ 	.byte	0x04, 0x12
        /*01ca*/ 	.short	(.L_77 - .L_76)
	.align		4
.L_76:
        /*01cc*/ 	.word	index@(_Z21gpu_logical_not_equalPfS_S_i)
        /*01d0*/ 	.word	0x00000000


	//----- nvinfo : EIATTR_MIN_STACK_SIZE
	.align		4
.L_77:
        /*01d4*/ 	.byte	0x04, 0x12
        /*01d6*/ 	.short	(.L_79 - .L_78)
	.align		4
.L_78:
        /*01d8*/ 	.word	index@(_Z17gpu_logical_equalPfS_S_i)
        /*01dc*/ 	.word	0x00000000


	//----- nvinfo : EIATTR_MIN_STACK_SIZE
	.align		4
.L_79:
        /*01e0*/ 	.byte	0x04, 0x12
        /*01e2*/ 	.short	(.L_81 - .L_80)
	.align		4
.L_80:
        /*01e4*/ 	.word	index@(_Z22gpu_logical_less_equalPfS_S_i)
        /*01e8*/ 	.word	0x00000000


	//----- nvinfo : EIATTR_MIN_STACK_SIZE
	.align		4
.L_81:
        /*01ec*/ 	.byte	0x04, 0x12
        /*01ee*/ 	.short	(.L_83 - .L_82)
	.align		4
.L_82:
        /*01f0*/ 	.word	index@(_Z16gpu_logical_lessPfS_S_i)
        /*01f4*/ 	.word	0x00000000


	//----- nvinfo : EIATTR_MIN_STACK_SIZE
	.align		4
.L_83:
        /*01f8*/ 	.byte	0x04, 0x12
        /*01fa*/ 	.short	(.L_85 - .L_84)
	.align		4
.L_84:
        /*01fc*/ 	.word	index@(_Z25gpu_logical_greater_equalPfS_S_i)
        /*0200*/ 	.word	0x00000000


	//----- nvinfo : EIATTR_MIN_STACK_SIZE
	.align		4
.L_85:
        /*0204*/ 	.byte	0x04, 0x12
        /*0206*/ 	.short	(.L_87 - .L_86)
	.align		4
.L_86:
        /*0208*/ 	.word	index@(_Z19gpu_logical_greaterPfS_S_i)
        /*020c*/ 	.word	0x00000000


	//----- nvinfo : EIATTR_MIN_STACK_SIZE
	.align		4
.L_87:
        /*0210*/ 	.byte	0x04, 0x12
        /*0212*/ 	.short	(.L_89 - .L_88)
	.align		4
.L_88:
        /*0214*/ 	.word	index@(_Z19gpu_logical_isclosePfS_S_ffbi)
        /*0218*/ 	.word	0x00000000


	//----- nvinfo : EIATTR_MIN_STACK_SIZE
	.align		4
.L_89:
        /*021c*/ 	.byte	0x04, 0x12
        /*021e*/ 	.short	(.L_91 - .L_90)
	.align		4
.L_90:
        /*0220*/ 	.word	index@(_Z20gpu_logical_allclosePfS_ffbiRb)
        /*0224*/ 	.word	0x00000000


	//----- nvinfo : EIATTR_MIN_STACK_SIZE
	.align		4
.L_91:
        /*0228*/ 	.byte	0x04, 0x12
        /*022a*/ 	.short	(.L_93 - .L_92)
	.align		4
.L_92:
        /*022c*/ 	.word	index@(_Z15gpu_logical_xorPfS_S_i)
        /*0230*/ 	.word	0x00000000


	//----- nvinfo : EIATTR_MIN_STACK_SIZE
	.align		4
.L_93:
        /*0234*/ 	.byte	0x04, 0x12
        /*0236*/ 	.short	(.L_95 - .L_94)
	.align		4
.L_94:
        /*0238*/ 	.word	index@(_Z15gpu_logical_notPfS_i)
        /*023c*/ 	.word	0x00000000


	//----- nvinfo : EIATTR_MIN_STACK_SIZE
	.align		4
.L_95:
        /*0240*/ 	.byte	0x04, 0x12
        /*0242*/ 	.short	(.L_97 - .L_96)
	.align		4
.L_96:
        /*0244*/ 	.word	index@(_Z14gpu_logical_orPfS_S_i)
        /*0248*/ 	.word	0x00000000


	//----- nvinfo : EIATTR_MIN_STACK_SIZE
	.align		4
.L_97:
        /*024c*/ 	.byte	0x04, 0x12
        /*024e*/ 	.short	(.L_99 - .L_98)
	.align		4
.L_98:
        /*0250*/ 	.word	index@(_Z15gpu_logical_andPfS_S_i)
        /*0254*/ 	.word	0x00000000


	//----- nvinfo : EIATTR_MIN_STACK_SIZE
	.align		4
.L_99:
        /*0258*/ 	.byte	0x04, 0x12
        /*025a*/ 	.short	(.L_101 - .L_100)
	.align		4
.L_100:
        /*025c*/ 	.word	index@(_Z12gpu_isposinfPfS_i)
        /*0260*/ 	.word	0x00000000


	//----- nvinfo : EIATTR_MIN_STACK_SIZE
	.align		4
.L_101:
        /*0264*/ 	.byte	0x04, 0x12
        /*0266*/ 	.short	(.L_103 - .L_102)
	.align		4
.L_102:
        /*0268*/ 	.word	index@(_Z12gpu_isneginfPfS_i)
        /*026c*/ 	.word	0x00000000


	//----- nvinfo : EIATTR_MIN_STACK_SIZE
	.align		4
.L_103:
        /*0270*/ 	.byte	0x04, 0x12
        /*0272*/ 	.short	(.L_105 - .L_104)
	.align		4
.L_104:
        /*0274*/ 	.word	index@(_Z9gpu_isnanPfS_i)
        /*0278*/ 	.word	0x00000000


	//----- nvinfo : EIATTR_MIN_STACK_SIZE
	.align		4
.L_105:
        /*027c*/ 	.byte	0x04, 0x12
        /*027e*/ 	.short	(.L_107 - .L_106)
	.align		4
.L_106:
        /*0280*/ 	.word	index@(_Z9gpu_isinfPfS_i)
        /*0284*/ 	.word	0x00000000


	//----- nvinfo : EIATTR_MIN_STACK_SIZE
	.align		4
.L_107:
        /*0288*/ 	.byte	0x04, 0x12
        /*028a*/ 	.short	(.L_109 - .L_108)
	.align		4
.L_108:
        /*028c*/ 	.word	index@(_Z12gpu_isfinitePfS_i)
        /*0290*/ 	.word	0x00000000


	//----- nvinfo : EIATTR_MIN_STACK_SIZE
	.align		4
.L_109:
        /*0294*/ 	.byte	0x04, 0x12
        /*0296*/ 	.short	(.L_111 - .L_110)
	.align		4
.L_110:
        /*0298*/ 	.word	index@(_Z15gpu_logical_anyPfiRb)
        /*029c*/ 	.word	0x00000000


	//----- nvinfo : EIATTR_MIN_STACK_SIZE
	.align		4
.L_111:
        /*02a0*/ 	.byte	0x04, 0x12
        /*02a2*/ 	.short	(.L_113 - .L_112)
	.align		4
.L_112:
        /*02a4*/ 	.word	index@(_Z15gpu_logical_allPfiRb)
        /*02a8*/ 	.word	0x00000000
.L_113:


//--------------------- .nv.compat                --------------------------
	.section	.nv.compat,"",@"SHT_CUDA_COMPAT_INFO"
	.align	4
        /*0000*/ 	.byte	0x02, 0x09, 0x00, 0x00, 0x02, 0x02, 0x01, 0x00, 0x02, 0x05, 0x05, 0x00, 0x03, 0x07, 0x01, 0x01
        /*0010*/ 	.byte	0x02, 0x03, 0x00, 0x00, 0x02, 0x06, 0x01, 0x00, 0x04, 0x0b, 0x08, 0x00, 0x01, 0x00, 0x00, 0x00
        /*0020*/ 	.byte	0x00, 0x00, 0x00, 0x00


//--------------------- .nv.info._Z21gpu_logical_not_equalPfS_S_i --------------------------
	.section	.nv.info._Z21gpu_logical_not_equalPfS_S_i,"",@"SHT_CUDA_INFO"
	.sectionflags	@""
	.align	4


	//----- nvinfo : EIATTR_CUDA_API_VERSION
	.align		4
        /*0000*/ 	.byte	0x04, 0x37
        /*0002*/ 	.short	(.L_115 - .L_114)
.L_114:
        /*0004*/ 	.word	0x00000082


	//----- nvinfo : EIATTR_KPARAM_INFO
	.align		4
.L_115:
        /*0008*/ 	.byte	0x04, 0x17
        /*000a*/ 	.short	(.L_117 - .L_116)
.L_116:
        /*000c*/ 	.word	0x00000000
        /*0010*/ 	.short	0x0003
        /*0012*/ 	.short	0x0018
        /*0014*/ 	.byte	0x00, 0xf0, 0x11, 0x00


	//----- nvinfo : EIATTR_KPARAM_INFO
	.align		4
.L_117:
        /*0018*/ 	.byte	0x04, 0x17
        /*001a*/ 	.short	(.L_119 - .L_118)
.L_118:
        /*001c*/ 	.word	0x00000000
        /*0020*/ 	.short	0x0002
        /*0022*/ 	.short	0x0010
        /*0024*/ 	.byte	0x00, 0xf5, 0x21, 0x00


	//----- nvinfo : EIATTR_KPARAM_INFO
	.align		4
.L_119:
        /*0028*/ 	.byte	0x04, 0x17
        /*002a*/ 	.short	(.L_121 - .L_120)
.L_120:
        /*002c*/ 	.word	0x00000000
        /*0030*/ 	.short	0x0001
        /*0032*/ 	.short	0x0008
        /*0034*/ 	.byte	0x00, 0xf5, 0x21, 0x00


	//----- nvinfo : EIATTR_KPARAM_INFO
	.align		4
.L_121:
        /*0038*/ 	.byte	0x04, 0x17
        /*003a*/ 	.short	(.L_123 - .L_122)
.L_122:
        /*003c*/ 	.word	0x00000000
        /*0040*/ 	.short	0x0000
        /*0042*/ 	.short	0x0000
        /*0044*/ 	.byte	0x00, 0xf5, 0x21, 0x00


	//----- nvinfo : EIATTR_SPARSE_MMA_MASK
	.align		4
.L_123:
        /*0048*/ 	.byte	0x03, 0x50
        /*004a*/ 	.short	0x0000


	//----- nvinfo : EIATTR_MAXREG_COUNT
	.align		4
        /*004c*/ 	.byte	0x03, 0x1b
        /*004e*/ 	.short	0x00ff


	//----- nvinfo : EIATTR_MERCURY_ISA_VERSION
	.align		4
        /*0050*/ 	.byte	0x03, 0x5f
        /*0052*/ 	.short	0x0101


	//----- nvinfo : EIATTR_VRC_CTA_INIT_COUNT
	.align		4
        /*0054*/ 	.byte	0x02, 0x4a
	.zero		1
	.zero		1


	//----- nvinfo : EIATTR_EXIT_INSTR_OFFSETS
	.align		4
        /*0058*/ 	.byte	0x04, 0x1c
        /*005a*/ 	.short	(.L_125 - .L_124)


	//   ....[0]....
.L_124:
        /*005c*/ 	.word	0x00000090


	//   ....[1]....
        /*0060*/ 	.word	0x00000190


	//----- nvinfo : EIATTR_CBANK_PARAM_SIZE
	.align		4
.L_125:
        /*0064*/ 	.byte	0x03, 0x19
        /*0066*/ 	.short	0x001c


	//----- nvinfo : EIATTR_PARAM_CBANK
	.align		4
        /*0068*/ 	.byte	0x04, 0x0a
        /*006a*/ 	.short	(.L_127 - .L_126)
	.align		4
.L_126:
        /*006c*/ 	.word	index@(.nv.constant0._Z21gpu_logical_not_equalPfS_S_i)
        /*0070*/ 	.short	0x0380
        /*0072*/ 	.short	0x001c


	//----- nvinfo : EIATTR_SW_WAR
	.align		4
.L_127:
        /*0074*/ 	.byte	0x04, 0x36
        /*0076*/ 	.short	(.L_129 - .L_128)
.L_128:
        /*0078*/ 	.word	0x00000008
.L_129:


//--------------------- .nv.info._Z17gpu_logical_equalPfS_S_i --------------------------
	.section	.nv.info._Z17gpu_logical_equalPfS_S_i,"",@"SHT_CUDA_INFO"
	.sectionflags	@""
	.align	4


	//----- nvinfo : EIATTR_CUDA_API_VERSION
	.align		4
        /*0000*/ 	.byte	0x04, 0x37
        /*0002*/ 	.short	(.L_131 - .L_130)
.L_130:
        /*0004*/ 	.word	0x00000082


	//----- nvinfo : EIATTR_KPARAM_INFO
	.align		4
.L_131:
        /*0008*/ 	.byte	0x04, 0x17
        /*000a*/ 	.short	(.L_133 - .L_132)
.L_132:
        /*000c*/ 	.word	0x00000000
        /*0010*/ 	.short	0x0003
        /*0012*/ 	.short	0x0018
        /*0014*/ 	.byte	0x00, 0xf0, 0x11, 0x00


	//----- nvinfo : EIATTR_KPARAM_INFO
	.align		4
.L_133:
        /*0018*/ 	.byte	0x04, 0x17
        /*001a*/ 	.short	(.L_135 - .L_134)
.L_134:
        /*001c*/ 	.word	0x00000000
        /*0020*/ 	.short	0x0002
        /*0022*/ 	.short	0x0010
        /*0024*/ 	.byte	0x00, 0xf5, 0x21, 0x00


	//----- nvinfo : EIATTR_KPARAM_INFO
	.align		4
.L_135:
        /*0028*/ 	.byte	0x04, 0x17
        /*002a*/ 	.short	(.L_137 - .L_136)
.L_136:
        /*002c*/ 	.word	0x00000000
        /*0030*/ 	.short	0x0001
        /*0032*/ 	.short	0x0008
        /*0034*/ 	.byte	0x00, 0xf5, 0x21, 0x00


	//----- nvinfo : EIATTR_KPARAM_INFO
	.align		4
.L_137:
        /*0038*/ 	.byte	0x04, 0x17
        /*003a*/ 	.short	(.L_139 - .L_138)
.L_138:
        /*003c*/ 	.word	0x00000000
        /*0040*/ 	.short	0x0000
        /*0042*/ 	.short	0x0000
        /*0044*/ 	.byte	0x00, 0xf5, 0x21, 0x00


	//----- nvinfo : EIATTR_SPARSE_MMA_MASK
	.align		4
.L_139:
        /*0048*/ 	.byte	0x03, 0x50
        /*004a*/ 	.short	0x0000


	//----- nvinfo : EIATTR_MAXREG_COUNT
	.align		4
        /*004c*/ 	.byte	0x03, 0x1b
        /*004e*/ 	.short	0x00ff


	//----- nvinfo : EIATTR_MERCURY_ISA_VERSION
	.align		4
        /*0050*/ 	.byte	0x03, 0x5f
        /*0052*/ 	.short	0x0101


	//----- nvinfo : EIATTR_VRC_CTA_INIT_COUNT
	.align		4
        /*0054*/ 	.byte	0x02, 0x4a
	.zero		1
	.zero		1


	//----- nvinfo : EIATTR_EXIT_INSTR_OFFSETS
	.align		4
        /*0058*/ 	.byte	0x04, 0x1c
        /*005a*/ 	.short	(.L_141 - .L_140)


	//   ....[0]....
.L_140:
        /*005c*/ 	.word	0x00000090


	//   ....[1]....
        /*0060*/ 	.word	0x00000190


	//----- nvinfo : EIATTR_CBANK_PARAM_SIZE
	.align		4
.L_141:
        /*0064*/ 	.byte	0x03, 0x19
        /*0066*/ 	.short	0x001c


	//----- nvinfo : EIATTR_PARAM_CBANK
	.align		4
        /*0068*/ 	.byte	0x04, 0x0a
        /*006a*/ 	.short	(.L_143 - .L_142)
	.align		4
.L_142:
        /*006c*/ 	.word	index@(.nv.constant0._Z17gpu_logical_equalPfS_S_i)
        /*0070*/ 	.short	0x0380
        /*0072*/ 	.short	0x001c


	//----- nvinfo : EIATTR_SW_WAR
	.align		4
.L_143:
        /*0074*/ 	.byte	0x04, 0x36
        /*0076*/ 	.short	(.L_145 - .L_144)
.L_144:
        /*0078*/ 	.word	0x00000008
.L_145:


//--------------------- .nv.info._Z22gpu_logical_less_equalPfS_S_i --------------------------
	.section	.nv.info._Z22gpu_logical_less_equalPfS_S_i,"",@"SHT_CUDA_INFO"
	.sectionflags	@""
	.align	4


	//----- nvinfo : EIATTR_CUDA_API_VERSION
	.align		4
        /*0000*/ 	.byte	0x04, 0x37
        /*0002*/ 	.short	(.L_147 - .L_146)
.L_146:
        /*0004*/ 	.word	0x00000082


	//----- nvinfo : EIATTR_KPARAM_INFO
	.align		4
.L_147:
        /*0008*/ 	.byte	0x04, 0x17
        /*000a*/ 	.short	(.L_149 - .L_148)
.L_148:
        /*000c*/ 	.word	0x00000000
        /*0010*/ 	.short	0x0003
        /*0012*/ 	.short	0x0018
        /*0014*/ 	.byte	0x00, 0xf0, 0x11, 0x00


	//----- nvinfo : EIATTR_KPARAM_INFO
	.align		4
.L_149:
        /*0018*/ 	.byte	0x04, 0x17
        /*001a*/ 	.short	(.L_151 - .L_150)
.L_150:
        /*001c*/ 	.word	0x00000000
        /*0020*/ 	.short	0x0002
        /*0022*/ 	.short	0x0010
        /*0024*/ 	.byte	0x00, 0xf5, 0x21, 0x00


	//----- nvinfo : EIATTR_KPARAM_INFO
	.align		4
.L_151:
        /*0028*/ 	.byte	0x04, 0x17
        /*002a*/ 	.short	(.L_153 - .L_152)
.L_152:
        /*002c*/ 	.word	0x00000000
        /*0030*/ 	.short	0x0001
        /*0032*/ 	.short	0x0008
        /*0034*/ 	.byte	0x00, 0xf5, 0x21, 0x00


	//----- nvinfo : EIATTR_KPARAM_INFO
	.align		4
.L_153:
        /*0038*/ 	.byte	0x04, 0x17
        /*003a*/ 	.short	(.L_155 - .L_154)
.L_154:
        /*003c*/ 	.word	0x00000000
        /*0040*/ 	.short	0x0000
        /*0042*/ 	.short	0x0000
        /*0044*/ 	.byte	0x00, 0xf5, 0x21, 0x00


	//----- nvinfo : EIATTR_SPARSE_MMA_MASK
	.align		4
.L_155:
        /*0048*/ 	.byte	0x03, 0x50
        /*004a*/ 	.short	0x0000


	//----- nvinfo : EIATTR_MAXREG_COUNT
	.align		4
        /*004c*/ 	.byte	0x03, 0x1b
        /*004e*/ 	.short	0x00ff


	//----- nvinfo : EIATTR_MERCURY_ISA_VERSION
	.align		4
        /*0050*/ 	.byte	0x03, 0x5f
        /*0052*/ 	.short	0x0101


	//----- nvinfo : EIATTR_VRC_CTA_INIT_COUNT
	.align		4
        /*0054*/ 	.byte	0x02, 0x4a
	.zero		1
	.zero		1


	//----- nvinfo : EIATTR_EXIT_INSTR_OFFSETS
	.align		4
        /*0058*/ 	.byte	0x04, 0x1c
        /*005a*/ 	.short	(.L_157 - .L_156)


	//   ....[0]....
.L_156:
        /*005c*/ 	.word	0x00000090


	//   ....[1]....
        /*0060*/ 	.word	0x00000190


	//----- nvinfo : EIATTR_CBANK_PARAM_SIZE
	.align		4
.L_157:
        /*0064*/ 	.byte	0x03, 0x19
        /*0066*/ 	.short	0x001c


	//----- nvinfo : EIATTR_PARAM_CBANK
	.align		4
        /*0068*/ 	.byte	0x04, 0x0a
        /*006a*/ 	.short	(.L_159 - .L_158)
	.align		4
.L_158:
        /*006c*/ 	.word	index@(.nv.constant0._Z22gpu_logical_less_equalPfS_S_i)
        /*0070*/ 	.short	0x0380
        /*0072*/ 	.short	0x001c


	//----- nvinfo : EIATTR_SW_WAR
	.align		4
.L_159:
        /*0074*/ 	.byte	0x04, 0x36
        /*0076*/ 	.short	(.L_161 - .L_160)
.L_160:
        /*0078*/ 	.word	0x00000008
.L_161:


//--------------------- .nv.info._Z16gpu_logical_lessPfS_S_i --------------------------
	.section	.nv.info._Z16gpu_logical_lessPfS_S_i,"",@"SHT_CUDA_INFO"
	.sectionflags	@""
	.align	4


	//----- nvinfo : EIATTR_CUDA_API_VERSION
	.align		4
        /*0000*/ 	.byte	0x04, 0x37
        /*0002*/ 	.short	(.L_163 - .L_162)
.L_162:
        /*0004*/ 	.word	0x00000082


	//----- nvinfo : EIATTR_KPARAM_INFO
	.align		4
.L_163:
        /*0008*/ 	.byte	0x04, 0x17
        /*000a*/ 	.short	(.L_165 - .L_164)
.L_164:
        /*000c*/ 	.word	0x00000000
        /*0010*/ 	.short	0x0003
        /*0012*/ 	.short	0x0018
        /*0014*/ 	.byte	0x00, 0xf0, 0x11, 0x00


	//----- nvinfo : EIATTR_KPARAM_INFO
	.align		4
.L_165:
        /*0018*/ 	.byte	0x04, 0x17
        /*001a*/ 	.short	(.L_167 - .L_166)
.L_166:
        /*001c*/ 	.word	0x00000000
        /*0020*/ 	.short	0x0002
        /*0022*/ 	.short	0x0010
        /*0024*/ 	.byte	0x00, 0xf5, 0x21, 0x00


	//----- nvinfo : EIATTR_KPARAM_INFO
	.align		4
.L_167:
        /*0028*/ 	.byte	0x04, 0x17
        /*002a*/ 	.short	(.L_169 - .L_168)
.L_168:
        /*002c*/ 	.word	0x00000000
        /*0030*/ 	.short	0x0001
        /*0032*/ 	.short	0x0008
        /*0034*/ 	.byte	0x00, 0xf5, 0x21, 0x00


	//----- nvinfo : EIATTR_KPARAM_INFO
	.align		4
.L_169:
        /*0038*/ 	.byte	0x04, 0x17
        /*003a*/ 	.short	(.L_171 - .L_170)
.L_170:
        /*003c*/ 	.word	0x00000000
        /*0040*/ 	.short	0x0000
        /*0042*/ 	.short	0x0000
        /*0044*/ 	.byte	0x00, 0xf5, 0x21, 0x00


	//----- nvinfo : EIATTR_SPARSE_MMA_MASK
	.align		4
.L_171:
        /*0048*/ 	.byte	0x03, 0x50
        /*004a*/ 	.short	0x0000


	//----- nvinfo : EIATTR_MAXREG_COUNT
	.align		4
        /*004c*/ 	.byte	0x03, 0x1b
        /*004e*/ 	.short	0x00ff


	//----- nvinfo : EIATTR_MERCURY_ISA_VERSION
	.align		4
        /*0050*/ 	.byte	0x03, 0x5f
        /*0052*/ 	.short	0x0101


	//----- nvinfo : EIATTR_VRC_CTA_INIT_COUNT
	.align		4
        /*0054*/ 	.byte	0x02, 0x4a
	.zero		1
	.zero		1


	//----- nvinfo : EIATTR_EXIT_INSTR_OFFSETS
	.align		4
        /*0058*/ 	.byte	0x04, 0x1c
        /*005a*/ 	.short	(.L_173 - .L_172)


	//   ....[0]....
.L_172:
        /*005c*/ 	.word	0x00000090


	//   ....[1]....
        /*0060*/ 	.word	0x00000190


	//----- nvinfo : EIATTR_CBANK_PARAM_SIZE
	.align		4
.L_173:
        /*0064*/ 	.byte	0x03, 0x19
        /*0066*/ 	.short	0x001c


	//----- nvinfo : EIATTR_PARAM_CBANK
	.align		4
        /*0068*/ 	.byte	0x04, 0x0a
        /*006a*/ 	.short	(.L_175 - .L_174)
	.align		4
.L_174:
        /*006c*/ 	.word	index@(.nv.constant0._Z16gpu_logical_lessPfS_S_i)
        /*0070*/ 	.short	0x0380
        /*0072*/ 	.short	0x001c


	//----- nvinfo : EIATTR_SW_WAR
	.align		4
.L_175:
        /*0074*/ 	.byte	0x04, 0x36
        /*0076*/ 	.short	(.L_177 - .L_176)
.L_176:
        /*0078*/ 	.word	0x00000008
.L_177:


//--------------------- .nv.info._Z25gpu_logical_greater_equalPfS_S_i --------------------------
	.section	.nv.info._Z25gpu_logical_greater_equalPfS_S_i,"",@"SHT_CUDA_INFO"
	.sectionflags	@""
	.align	4


	//----- nvinfo : EIATTR_CUDA_API_VERSION
	.align		4
        /*0000*/ 	.byte	0x04, 0x37
        /*0002*/ 	.short	(.L_179 - .L_178)
.L_178:
        /*0004*/ 	.word	0x00000082


	//----- nvinfo : EIATTR_KPARAM_INFO
	.align		4
.L_179:
        /*0008*/ 	.byte	0x04, 0x17
        /*000a*/ 	.short	(.L_181 - .L_180)
.L_180:
        /*000c*/ 	.word	0x00000000
        /*0010*/ 	.short	0x0003
        /*0012*/ 	.short	0x0018
        /*0014*/ 	.byte	0x00, 0xf0, 0x11, 0x00


	//----- nvinfo : EIATTR_KPARAM_INFO
	.align		4
.L_181:
        /*0018*/ 	.byte	0x04, 0x17
        /*001a*/ 	.short	(.L_183 - .L_182)
.L_182:
        /*001c*/ 	.word	0x00000000
        /*0020*/ 	.short	0x0002
        /*0022*/ 	.short	0x0010
        /*0024*/ 	.byte	0x00, 0xf5, 0x21, 0x00


	//----- nvinfo : EIATTR_KPARAM_INFO
	.align		4
.L_183:
        /*0028*/ 	.byte	0x04, 0x17
        /*002a*/ 	.short	(.L_185 - .L_184)
.L_184:
        /*002c*/ 	.word	0x00000000
        /*0030*/ 	.short	0x0001
        /*0032*/ 	.short	0x0008
        /*0034*/ 	.byte	0x00, 0xf5, 0x21, 0x00


	//----- nvinfo : EIATTR_KPARAM_INFO
	.align		4
.L_185:
        /*0038*/ 	.byte	0x04, 0x17
        /*003a*/ 	.short	(.L_187 - .L_186)
.L_186:
        /*003c*/ 	.word	0x00000000
        /*0040*/ 	.short	0x0000
        /*0042*/ 	.short	0x0000
        /*0044*/ 	.byte	0x00, 0xf5, 0x21, 0x00


	//----- nvinfo : EIATTR_SPARSE_MMA_MASK
	.align		4
.L_187:
        /*0048*/ 	.byte	0x03, 0x50
        /*004a*/ 	.short	0x0000


	//----- nvinfo : EIATTR_MAXREG_COUNT
	.align		4
        /*004c*/ 	.byte	0x03, 0x1b
        /*004e*/ 	.short	0x00ff


	//----- nvinfo : EIATTR_MERCURY_ISA_VERSION
	.align		4
        /*0050*/ 	.byte	0x03, 0x5f
        /*0052*/ 	.short	0x0101


	//----- nvinfo : EIATTR_VRC_CTA_INIT_COUNT
	.align		4
        /*0054*/ 	.byte	0x02, 0x4a
	.zero		1
	.zero		1


	//----- nvinfo : EIATTR_EXIT_INSTR_OFFSETS
	.align		4
        /*0058*/ 	.byte	0x04, 0x1c
        /*005a*/ 	.short	(.L_189 - .L_188)


	//   ....[0]....
.L_188:
        /*005c*/ 	.word	0x00000090


	//   ....[1]....
        /*0060*/ 	.word	0x00000190


	//----- nvinfo : EIATTR_CBANK_PARAM_SIZE
	.align		4
.L_189:
        /*0064*/ 	.byte	0x03, 0x19
        /*0066*/ 	.short	0x001c


	//----- nvinfo : EIATTR_PARAM_CBANK
	.align		4
        /*0068*/ 	.byte	0x04, 0x0a
        /*006a*/ 	.short	(.L_191 - .L_190)
	.align		4
.L_190:
        /*006c*/ 	.word	index@(.nv.constant0._Z25gpu_logical_greater_equalPfS_S_i)
        /*0070*/ 	.short	0x0380
        /*0072*/ 	.short	0x001c


	//----- nvinfo : EIATTR_SW_WAR
	.align		4
.L_191:
        /*0074*/ 	.byte	0x04, 0x36
        /*0076*/ 	.short	(.L_193 - .L_192)
.L_192:
        /*0078*/ 	.word	0x00000008
.L_193:


//--------------------- .nv.info._Z19gpu_logical_greaterPfS_S_i --------------------------
	.section	.nv.info._Z19gpu_logical_greaterPfS_S_i,"",@"SHT_CUDA_INFO"
	.sectionflags	@""
	.align	4


	//----- nvinfo : EIATTR_CUDA_API_VERSION
	.align		4
        /*0000*/ 	.byte	0x04, 0x37
        /*0002*/ 	.short	(.L_195 - .L_194)
.L_194:
        /*0004*/ 	.word	0x00000082


	//----- nvinfo : EIATTR_KPARAM_INFO
	.align		4
.L_195:
        /*0008*/ 	.byte	0x04, 0x17
        /*000a*/ 	.short	(.L_197 - .L_196)
.L_196:
        /*000c*/ 	.word	0x00000000
        /*0010*/ 	.short	0x0003
        /*0012*/ 	.short	0x0018
        /*0014*/ 	.byte	0x00, 0xf0, 0x11, 0x00


	//----- nvinfo : EIATTR_KPARAM_INFO
	.align		4
.L_197:
        /*0018*/ 	.byte	0x04, 0x17
        /*001a*/ 	.short	(.L_199 - .L_198)
.L_198:
        /*001c*/ 	.word	0x00000000
        /*0020*/ 	.short	0x0002
        /*0022*/ 	.short	0x0010
        /*0024*/ 	.byte	0x00, 0xf5, 0x21, 0x00


	//----- nvinfo : EIATTR_KPARAM_INFO
	.align		4
.L_199:
        /*0028*/ 	.byte	0x04, 0x17
        /*002a*/ 	.short	(.L_201 - .L_200)
.L_200:
        /*002c*/ 	.word	0x00000000
        /*0030*/ 	.short	0x0001
        /*0032*/ 	.short	0x0008
        /*0034*/ 	.byte	0x00, 0xf5, 0x21, 0x00


	//----- nvinfo : EIATTR_KPARAM_INFO
	.align		4
.L_201:
        /*0038*/ 	.byte	0x04, 0x17
        /*003a*/ 	.short	(.L_203 - .L_202)
.L_202:
        /*003c*/ 	.word	0x00000000
        /*0040*/ 	.short	0x0000
        /*0042*/ 	.short	0x0000
        /*0044*/ 	.byte	0x00, 0xf5, 0x21, 0x00


	//----- nvinfo : EIATTR_SPARSE_MMA_MASK
	.align		4
.L_203:
        /*0048*/ 	.byte	0x03, 0x50
        /*004a*/ 	.short	0x0000


	//----- nvinfo : EIATTR_MAXREG_COUNT
	.align		4
        /*004c*/ 	.byte	0x03, 0x1b
        /*004e*/ 	.short	0x00ff


	//----- nvinfo : EIATTR_MERCURY_ISA_VERSION
	.align		4
        /*0050*/ 	.byte	0x03, 0x5f
        /*0052*/ 	.short	0x0101


	//----- nvinfo : EIATTR_VRC_CTA_INIT_COUNT
	.align		4
        /*0054*/ 	.byte	0x02, 0x4a
	.zero		1
	.zero		1


	//----- nvinfo : EIATTR_EXIT_INSTR_OFFSETS
	.align		4
        /*0058*/ 	.byte	0x04, 0x1c
        /*005a*/ 	.short	(.L_205 - .L_204)


	//   ....[0]....
.L_204:
        /*005c*/ 	.word	0x00000090


	//   ....[1]....
        /*0060*/ 	.word	0x00000190


	//----- nvinfo : EIATTR_CBANK_PARAM_SIZE
	.align		4
.L_205:
        /*0064*/ 	.byte	0x03, 0x19
        /*0066*/ 	.short	0x001c


	//----- nvinfo : EIATTR_PARAM_CBANK
	.align		4
        /*0068*/ 	.byte	0x04, 0x0a
        /*006a*/ 	.short	(.L_207 - .L_206)
	.align		4
.L_206:
        /*006c*/ 	.word	index@(.nv.constant0._Z19gpu_logical_greaterPfS_S_i)
        /*0070*/ 	.short	0x0380
        /*0072*/ 	.short	0x001c


	//----- nvinfo : EIATTR_SW_WAR
	.align		4
.L_207:
        /*0074*/ 	.byte	0x04, 0x36
        /*0076*/ 	.short	(.L_209 - .L_208)
.L_208:
        /*0078*/ 	.word	0x00000008
.L_209:


//--------------------- .nv.info._Z19gpu_logical_isclosePfS_S_ffbi --------------------------
	.section	.nv.info._Z19gpu_logical_isclosePfS_S_ffbi,"",@"SHT_CUDA_INFO"
	.sectionflags	@""
	.align	4


	//----- nvinfo : EIATTR_CUDA_API_VERSION
	.align		4
        /*0000*/ 	.byte	0x04, 0x37
        /*0002*/ 	.short	(.L_211 - .L_210)
.L_210:
        /*0004*/ 	.word	0x00000082


	//----- nvinfo : EIATTR_KPARAM_INFO
	.align		4
.L_211:
        /*0008*/ 	.byte	0x04, 0x17
        /*000a*/ 	.short	(.L_213 - .L_212)
.L_212:
        /*000c*/ 	.word	0x00000000
        /*0010*/ 	.short	0x0006
        /*0012*/ 	.short	0x0024
        /*0014*/ 	.byte	0x00, 0xf0, 0x11, 0x00


	//----- nvinfo : EIATTR_KPARAM_INFO
	.align		4
.L_213:
        /*0018*/ 	.byte	0x04, 0x17
        /*001a*/ 	.short	(.L_215 - .L_214)
.L_214:
        /*001c*/ 	.word	0x00000000
        /*0020*/ 	.short	0x0005
        /*0022*/ 	.short	0x0020
        /*0024*/ 	.byte	0x00, 0xf0, 0x05, 0x00


	//----- nvinfo : EIATTR_KPARAM_INFO
	.align		4
.L_215:
        /*0028*/ 	.byte	0x04, 0x17
        /*002a*/ 	.short	(.L_217 - .L_216)
.L_216:
        /*002c*/ 	.word	0x00000000
        /*0030*/ 	.short	0x0004
        /*0032*/ 	.short	0x001c
        /*0034*/ 	.byte	0x00, 0xf0, 0x11, 0x00


	//----- nvinfo : EIATTR_KPARAM_INFO
	.align		4
.L_217:
        /*0038*/ 	.byte	0x04, 0x17
        /*003a*/ 	.short	(.L_219 - .L_218)
.L_218:
        /*003c*/ 	.word	0x00000000
        /*0040*/ 	.short	0x0003
        /*0042*/ 	.short	0x0018
        /*0044*/ 	.byte	0x00, 0xf0, 0x11, 0x00


	//----- nvinfo : EIATTR_KPARAM_INFO
	.align		4
.L_219:
        /*0048*/ 	.byte	0x04, 0x17
        /*004a*/ 	.short	(.L_221 - .L_220)
.L_220:
        /*004c*/ 	.word	0x00000000
        /*0050*/ 	.short	0x0002
        /*0052*/ 	.short	0x0010
        /*0054*/ 	.byte	0x00, 0xf5, 0x21, 0x00


	//----- nvinfo : EIATTR_KPARAM_INFO
	.align		4
.L_221:
        /*0058*/ 	.byte	0x04, 0x17
        /*005a*/ 	.short	(.L_223 - .L_222)
.L_222:
        /*005c*/ 	.word	0x00000000
        /*0060*/ 	.short	0x0001
        /*0062*/ 	.short	0x0008
        /*0064*/ 	.byte	0x00, 0xf5, 0x21, 0x00


	//----- nvinfo : EIATTR_KPARAM_INFO
	.align		4
.L_223:
        /*0068*/ 	.byte	0x04, 0x17
        /*006a*/ 	.short	(.L_225 - .L_224)
.L_224:
        /*006c*/ 	.word	0x00000000
        /*0070*/ 	.short	0x0000
        /*0072*/ 	.short	0x0000
        /*0074*/ 	.byte	0x00, 0xf5, 0x21, 0x00


	//----- nvinfo : EIATTR_SPARSE_MMA_MASK
	.align		4
.L_225:
        /*0078*/ 	.byte	0x03, 0x50
        /*007a*/ 	.short	0x0000


	//----- nvinfo : EIATTR_MAXREG_COUNT
	.align		4
        /*007c*/ 	.byte	0x03, 0x1b
        /*007e*/ 	.short	0x00ff


	//----- nvinfo : EIATTR_MERCURY_ISA_VERSION
	.align		4
        /*0080*/ 	.byte	0x03, 0x5f
        /*0082*/ 	.short	0x0101


	//----- nvinfo : EIATTR_VRC_CTA_INIT_COUNT
	.align		4
        /*0084*/ 	.byte	0x02, 0x4a
	.zero		1
	.zero		1


	//----- nvinfo : EIATTR_EXIT_INSTR_OFFSETS
	.align		4
        /*0088*/ 	.byte	0x04, 0x1c
        /*008a*/ 	.short	(.L_227 - .L_226)


	//   ....[0]....
.L_226:
        /*008c*/ 	.word	0x00000090


	//   ....[1]....
        /*0090*/ 	.word	0x000001c0


	//----- nvinfo : EIATTR_CBANK_PARAM_SIZE
	.align		4
.L_227:
        /*0094*/ 	.byte	0x03, 0x19
        /*0096*/ 	.short	0x0028


	//----- nvinfo : EIATTR_PARAM_CBANK
	.align		4
        /*0098*/ 	.byte	0x04, 0x0a
        /*009a*/ 	.short	(.L_229 - .L_228)
	.align		4
.L_228:
        /*009c*/ 	.word	index@(.nv.constant0._Z19gpu_logical_isclosePfS_S_ffbi)
        /*00a0*/ 	.short	0x0380
        /*00a2*/ 	.short	0x0028


	//----- nvinfo : EIATTR_SW_WAR
	.align		4
.L_229:
        /*00a4*/ 	.byte	0x04, 0x36
        /*00a6*/ 	.short	(.L_231 - .L_230)
.L_230:
        /*00a8*/ 	.word	0x00000008
.L_231:


//--------------------- .nv.info._Z20gpu_logical_allclosePfS_ffbiRb --------------------------
	.section	.nv.info._Z20gpu_logical_allclosePfS_ffbiRb,"",@"SHT_CUDA_INFO"
	.sectionflags	@""
	.align	4


	//----- nvinfo : EIATTR_CUDA_API_VERSION
	.align		4
        /*0000*/ 	.byte	0x04, 0x37
        /*0002*/ 	.short	(.L_233 - .L_232)
.L_232:
        /*0004*/ 	.word	0x00000082


	//----- nvinfo : EIATTR_KPARAM_INFO
	.align		4
.L_233:
        /*0008*/ 	.byte	0x04, 0x17
        /*000a*/ 	.short	(.L_235 - .L_234)
.L_234:
        /*000c*/ 	.word	0x00000000
        /*0010*/ 	.short	0x0006
        /*0012*/ 	.short	0x0020
        /*0014*/ 	.byte	0x00, 0xf5, 0x21, 0x00


	//----- nvinfo : EIATTR_KPARAM_INFO
	.align		4
.L_235:
        /*0018*/ 	.byte	0x04, 0x17
        /*001a*/ 	.short	(.L_237 - .L_236)
.L_236:
        /*001c*/ 	.word	0x00000000
        /*0020*/ 	.short	0x0005
        /*0022*/ 	.short	0x001c
        /*0024*/ 	.byte	0x00, 0xf0, 0x11, 0x00


	//----- nvinfo : EIATTR_KPARAM_INFO
	.align		4
.L_237:
        /*0028*/ 	.byte	0x04, 0x17
        /*002a*/ 	.short	(.L_239 - .L_238)
.L_238:
        /*002c*/ 	.word	0x00000000
        /*0030*/ 	.short	0x0004
        /*0032*/ 	.short	0x0018
        /*0034*/ 	.byte	0x00, 0xf0, 0x05, 0x00


	//----- nvinfo : EIATTR_KPARAM_INFO
	.align		4
.L_239:
        /*0038*/ 	.byte	0x04, 0x17
        /*003a*/ 	.short	(.L_241 - .L_240)
.L_240:
        /*003c*/ 	.word	0x00000000
        /*0040*/ 	.short	0x0003
        /*0042*/ 	.short	0x0014
        /*0044*/ 	.byte	0x00, 0xf0, 0x11, 0x00


	//----- nvinfo : EIATTR_KPARAM_INFO
	.align		4
.L_241:
        /*0048*/ 	.byte	0x04, 0x17
        /*004a*/ 	.short	(.L_243 - .L_242)
.L_242:
        /*004c*/ 	.word	0x00000000
        /*0050*/ 	.short	0x0002
        /*0052*/ 	.short	0x0010
        /*0054*/ 	.byte	0x00, 0xf0, 0x11, 0x00


	//----- nvinfo : EIATTR_KPARAM_INFO
	.align		4
.L_243:
        /*0058*/ 	.byte	0x04, 0x17
        /*005a*/ 	.short	(.L_245 - .L_244)
.L_244:
        /*005c*/ 	.word	0x00000000
        /*0060*/ 	.short	0x0001
        /*0062*/ 	.short	0x0008
        /*0064*/ 	.byte	0x00, 0xf5, 0x21, 0x00


	//----- nvinfo : EIATTR_KPARAM_INFO
	.align		4
.L_245:
        /*0068*/ 	.byte	0x04, 0x17
        /*006a*/ 	.short	(.L_247 - .L_246)
.L_246:
        /*006c*/ 	.word	0x00000000
        /*0070*/ 	.short	0x0000
        /*0072*/ 	.short	0x0000
        /*0074*/ 	.byte	0x00, 0xf5, 0x21, 0x00


	//----- nvinfo : EIATTR_SPARSE_MMA_MASK
	.align		4
.L_247:
        /*0078*/ 	.byte	0x03, 0x50
        /*007a*/ 	.short	0x0000


	//----- nvinfo : EIATTR_MAXREG_COUNT
	.align		4
        /*007c*/ 	.byte	0x03, 0x1b
        /*007e*/ 	.short	0x00ff


	//----- nvinfo : EIATTR_MERCURY_ISA_VERSION
	.align		4
        /*0080*/ 	.byte	0x03, 0x5f
        /*0082*/ 	.short	0x0101


	//----- nvinfo : EIATTR_VRC_CTA_INIT_COUNT
	.align		4
        /*0084*/ 	.byte	0x02, 0x4a
	.zero		1
	.zero		1


	//----- nvinfo : EIATTR_EXIT_INSTR_OFFSETS
	.align		4
        /*0088*/ 	.byte	0x04, 0x1c
        /*008a*/ 	.short	(.L_249 - .L_248)


	//   ....[0]....
.L_248:
        /*008c*/ 	.word	0x00000090


	//   ....[1]....
        /*0090*/ 	.word	0x000000e0


	//   ....[2]....
        /*0094*/ 	.word	0x000001c0


	//   ....[3]....
        /*0098*/ 	.word	0x000001e0


	//----- nvinfo : EIATTR_CBANK_PARAM_SIZE
	.align		4
.L_249:
        /*009c*/ 	.byte	0x03, 0x19
        /*009e*/ 	.short	0x0028


	//----- nvinfo : EIATTR_PARAM_CBANK
	.align		4
        /*00a0*/ 	.byte	0x04, 0x0a
        /*00a2*/ 	.short	(.L_251 - .L_250)
	.align		4
.L_250:
        /*00a4*/ 	.word	index@(.nv.constant0._Z20gpu_logical_allclosePfS_ffbiRb)
        /*00a8*/ 	.short	0x0380
        /*00aa*/ 	.short	0x0028


	//----- nvinfo : EIATTR_SW_WAR
	.align		4
.L_251:
        /*00ac*/ 	.byte	0x04, 0x36
        /*00ae*/ 	.short	(.L_253 - .L_252)
.L_252:
        /*00b0*/ 	.word	0x00000008
.L_253:


//--------------------- .nv.info._Z15gpu_logical_xorPfS_S_i --------------------------
	.section	.nv.info._Z15gpu_logical_xorPfS_S_i,"",@"SHT_CUDA_INFO"
	.sectionflags	@""
	.align	4


	//----- nvinfo : EIATTR_CUDA_API_VERSION
	.align		4
        /*0000*/ 	.byte	0x04, 0x37
        /*0002*/ 	.short	(.L_255 - .L_254)
.L_254:
        /*0004*/ 	.word	0x00000082


	//----- nvinfo : EIATTR_KPARAM_INFO
	.align		4
.L_255:
        /*0008*/ 	.byte	0x04, 0x17
        /*000a*/ 	.short	(.L_257 - .L_256)
.L_256:
        /*000c*/ 	.word	0x00000000
        /*0010*/ 	.short	0x0003
        /*0012*/ 	.short	0x0018
        /*0014*/ 	.byte	0x00, 0xf0, 0x11, 0x00


	//----- nvinfo : EIATTR_KPARAM_INFO
	.align		4
.L_257:
        /*0018*/ 	.byte	0x04, 0x17
        /*001a*/ 	.short	(.L_259 - .L_258)
.L_258:
        /*001c*/ 	.word	0x00000000
        /*0020*/ 	.short	0x0002
        /*0022*/ 	.short	0x0010
        /*0024*/ 	.byte	0x00, 0xf5, 0x21, 0x00


	//----- nvinfo : EIATTR_KPARAM_INFO
	.align		4
.L_259:
        /*0028*/ 	.byte	0x04, 0x17
        /*002a*/ 	.short	(.L_261 - .L_260)
.L_260:
        /*002c*/ 	.word	0x00000000
        /*0030*/ 	.short	0x0001
        /*0032*/ 	.short	0x0008
        /*0034*/ 	.byte	0x00, 0xf5, 0x21, 0x00


	//----- nvinfo : EIATTR_KPARAM_INFO
	.align		4
.L_261:
        /*0038*/ 	.byte	0x04, 0x17
        /*003a*/ 	.short	(.L_263 - .L_262)
.L_262:
        /*003c*/ 	.word	0x00000000
        /*0040*/ 	.short	0x0000
        /*0042*/ 	.short	0x0000
        /*0044*/ 	.byte	0x00, 0xf5, 0x21, 0x00


	//----- nvinfo : EIATTR_SPARSE_MMA_MASK
	.align		4
.L_263:
        /*0048*/ 	.byte	0x03, 0x50
        /*004a*/ 	.short	0x0000


	//----- nvinfo : EIATTR_MAXREG_COUNT
	.align		4
        /*004c*/ 	.byte	0x03, 0x1b
        /*004e*/ 	.short	0x00ff


	//----- nvinfo : EIATTR_MERCURY_ISA_VERSION
	.align		4
        /*0050*/ 	.byte	0x03, 0x5f
        /*0052*/ 	.short	0x0101


	//----- nvinfo : EIATTR_VRC_CTA_INIT_COUNT
	.align		4
        /*0054*/ 	.byte	0x02, 0x4a
	.zero		1
	.zero		1


	//----- nvinfo : EIATTR_EXIT_INSTR_OFFSETS
	.align		4
        /*0058*/ 	.byte	0x04, 0x1c
        /*005a*/ 	.short	(.L_265 - .L_264)


	//   ....[0]....
.L_264:
        /*005c*/ 	.word	0x00000090


	//   ....[1]....
        /*0060*/ 	.word	0x000001c0


	//----- nvinfo : EIATTR_CBANK_PARAM_SIZE
	.align		4
.L_265:
        /*0064*/ 	.byte	0x03, 0x19
        /*0066*/ 	.short	0x001c


	//----- nvinfo : EIATTR_PARAM_CBANK
	.align		4
        /*0068*/ 	.byte	0x04, 0x0a
        /*006a*/ 	.short	(.L_267 - .L_266)
	.align		4
.L_266:
        /*006c*/ 	.word	index@(.nv.constant0._Z15gpu_logical_xorPfS_S_i)
        /*0070*/ 	.short	0x0380
        /*0072*/ 	.short	0x001c


	//----- nvinfo : EIATTR_SW_WAR
	.align		4
.L_267:
        /*0074*/ 	.byte	0x04, 0x36
        /*0076*/ 	.short	(.L_269 - .L_268)
.L_268:
        /*0078*/ 	.word	0x00000008
.L_269:


//--------------------- .nv.info._Z15gpu_logical_notPfS_i --------------------------
	.section	.nv.info._Z15gpu_logical_notPfS_i,"",@"SHT_CUDA_INFO"
	.sectionflags	@""
	.align	4


	//----- nvinfo : EIATTR_CUDA_API_VERSION
	.align		4
        /*0000*/ 	.byte	0x04, 0x37
        /*0002*/ 	.short	(.L_271 - .L_270)
.L_270:
        /*0004*/ 	.word	0x00000082


	//----- nvinfo : EIATTR_KPARAM_INFO
	.align		4
.L_271:
        /*0008*/ 	.byte	0x04, 0x17
        /*000a*/ 	.short	(.L_273 - .L_272)
.L_272:
        /*000c*/ 	.word	0x00000000
        /*0010*/ 	.short	0x0002
        /*0012*/ 	.short	0x0010
        /*0014*/ 	.byte	0x00, 0xf0, 0x11, 0x00


	//----- nvinfo : EIATTR_KPARAM_INFO
	.align		4
.L_273:
        /*0018*/ 	.byte	0x04, 0x17
        /*001a*/ 	.short	(.L_275 - .L_274)
.L_274:
        /*001c*/ 	.word	0x00000000
        /*0020*/ 	.short	0x0001
        /*0022*/ 	.short	0x0008
        /*0024*/ 	.byte	0x00, 0xf5, 0x21, 0x00


	//----- nvinfo : EIATTR_KPARAM_INFO
	.align		4
.L_275:
        /*0028*/ 	.byte	0x04, 0x17
        /*002a*/ 	.short	(.L_277 - .L_276)
.L_276:
        /*002c*/ 	.word	0x00000000
        /*0030*/ 	.short	0x0000
        /*0032*/ 	.short	0x0000
        /*0034*/ 	.byte	0x00, 0xf5, 0x21, 0x00


	//----- nvinfo : EIATTR_SPARSE_MMA_MASK
	.align		4
.L_277:
        /*0038*/ 	.byte	0x03, 0x50
        /*003a*/ 	.short	0x0000


	//----- nvinfo : EIATTR_MAXREG_COUNT
	.align		4
        /*003c*/ 	.byte	0x03, 0x1b
        /*003e*/ 	.short	0x00ff


	//----- nvinfo : EIATTR_MERCURY_ISA_VERSION
	.align		4
        /*0040*/ 	.byte	0x03, 0x5f
        /*0042*/ 	.short	0x0101


	//----- nvinfo : EIATTR_VRC_CTA_INIT_COUNT
	.align		4
        /*0044*/ 	.byte	0x02, 0x4a
	.zero		1
	.zero		1


	//----- nvinfo : EIATTR_EXIT_INSTR_OFFSETS
	.align		4
        /*0048*/ 	.byte	0x04, 0x1c
        /*004a*/ 	.short	(.L_279 - .L_278)


	//   ....[0]....
.L_278:
        /*004c*/ 	.word	0x00000090


	//   ....[1]....
        /*0050*/ 	.word	0x00000150


	//----- nvinfo : EIATTR_CBANK_PARAM_SIZE
	.align		4
.L_279:
        /*0054*/ 	.byte	0x03, 0x19
        /*0056*/ 	.short	0x0014


	//----- nvinfo : EIATTR_PARAM_CBANK
	.align		4
        /*0058*/ 	.byte	0x04, 0x0a
        /*005a*/ 	.short	(.L_281 - .L_280)
	.align		4
.L_280:
        /*005c*/ 	.word	index@(.nv.constant0._Z15gpu_logical_notPfS_i)
        /*0060*/ 	.short	0x0380
        /*0062*/ 	.short	0x0014


	//----- nvinfo : EIATTR_SW_WAR
	.align		4
.L_281:
        /*0064*/ 	.byte	0x04, 0x36
        /*0066*/ 	.short	(.L_283 - .L_282)
.L_282:
        /*0068*/ 	.word	0x00000008
.L_283:


//--------------------- .nv.info._Z14gpu_logical_orPfS_S_i --------------------------
	.section	.nv.info._Z14gpu_logical_orPfS_S_i,"",@"SHT_CUDA_INFO"
	.sectionflags	@""
	.align	4


	//----- nvinfo : EIATTR_CUDA_API_VERSION
	.align		4
        /*0000*/ 	.byte	0x04, 0x37
        /*0002*/ 	.short	(.L_285 - .L_284)
.L_284:
        /*0004*/ 	.word	0x00000082


	//----- nvinfo : EIATTR_KPARAM_INFO
	.align		4
.L_285:
        /*0008*/ 	.byte	0x04, 0x17
        /*000a*/ 	.short	(.L_287 - .L_286)
.L_286:
        /*000c*/ 	.word	0x00000000
        /*0010*/ 	.short	0x0003
        /*0012*/ 	.short	0x0018
        /*0014*/ 	.byte	0x00, 0xf0, 0x11, 0x00


	//----- nvinfo : EIATTR_KPARAM_INFO
	.align		4
.L_287:
        /*0018*/ 	.byte	0x04, 0x17
        /*001a*/ 	.short	(.L_289 - .L_288)
.L_288:
        /*001c*/ 	.word	0x00000000
        /*0020*/ 	.short	0x0002
        /*0022*/ 	.short	0x0010
        /*0024*/ 	.byte	0x00, 0xf5, 0x21, 0x00


	//----- nvinfo : EIATTR_KPARAM_INFO
	.align		4
.L_289:
        /*0028*/ 	.byte	0x04, 0x17
        /*002a*/ 	.short	(.L_291 - .L_290)
.L_290:
        /*002c*/ 	.word	0x00000000
        /*0030*/ 	.short	0x0001
        /*0032*/ 	.short	0x0008
        /*0034*/ 	.byte	0x00, 0xf5, 0x21, 0x00


	//----- nvinfo : EIATTR_KPARAM_INFO
	.align		4
.L_291:
        /*0038*/ 	.byte	0x04, 0x17
        /*003a*/ 	.short	(.L_293 - .L_292)
.L_292:
        /*003c*/ 	.word	0x00000000
        /*0040*/ 	.short	0x0000
        /*0042*/ 	.short	0x0000
        /*0044*/ 	.byte	0x00, 0xf5, 0x21, 0x00


	//----- nvinfo : EIATTR_SPARSE_MMA_MASK
	.align		4
.L_293:
        /*0048*/ 	.byte	0x03, 0x50
        /*004a*/ 	.short	0x0000


	//----- nvinfo : EIATTR_MAXREG_COUNT
	.align		4
        /*004c*/ 	.byte	0x03, 0x1b
        /*004e*/ 	.short	0x00ff


	//----- nvinfo : EIATTR_MERCURY_ISA_VERSION
	.align		4
        /*0050*/ 	.byte	0x03, 0x5f
        /*0052*/ 	.short	0x0101


	//----- nvinfo : EIATTR_VRC_CTA_INIT_COUNT
	.align		4
        /*0054*/ 	.byte	0x02, 0x4a
	.zero		1
	.zero		1


	//----- nvinfo : EIATTR_EXIT_INSTR_OFFSETS
	.align		4
        /*0058*/ 	.byte	0x04, 0x1c
        /*005a*/ 	.short	(.L_295 - .L_294)


	//   ....[0]....
.L_294:
        /*005c*/ 	.word	0x00000090


	//   ....[1]....
        /*0060*/ 	.word	0x000001c0


	//----- nvinfo : EIATTR_CBANK_PARAM_SIZE
	.align		4
.L_295:
        /*0064*/ 	.byte	0x03, 0x19
        /*0066*/ 	.short	0x001c


	//----- nvinfo : EIATTR_PARAM_CBANK
	.align		4
        /*0068*/ 	.byte	0x04, 0x0a
        /*006a*/ 	.short	(.L_297 - .L_296)
	.align		4
.L_296:
        /*006c*/ 	.word	index@(.nv.constant0._Z14gpu_logical_orPfS_S_i)
        /*0070*/ 	.short	0x0380
        /*0072*/ 	.short	0x001c


	//----- nvinfo : EIATTR_SW_WAR
	.align		4
.L_297:
        /*0074*/ 	.byte	0x04, 0x36
        /*0076*/ 	.short	(.L_299 - .L_298)
.L_298:
        /*0078*/ 	.word	0x00000008
.L_299:


//--------------------- .nv.info._Z15gpu_logical_andPfS_S_i --------------------------
	.section	.nv.info._Z15gpu_logical_andPfS_S_i,"",@"SHT_CUDA_INFO"
	.sectionflags	@""
	.align	4


	//----- nvinfo : EIATTR_CUDA_API_VERSION
	.align		4
        /*0000*/ 	.byte	0x04, 0x37
        /*0002*/ 	.short	(.L_301 - .L_300)
.L_300:
        /*0004*/ 	.word	0x00000082


	//----- nvinfo : EIATTR_KPARAM_INFO
	.align		4
.L_301:
        /*0008*/ 	.byte	0x04, 0x17
        /*000a*/ 	.short	(.L_303 - .L_302)
.L_302:
        /*000c*/ 	.word	0x00000000
        /*0010*/ 	.short	0x0003
        /*0012*/ 	.short	0x0018
        /*0014*/ 	.byte	0x00, 0xf0, 0x11, 0x00


	//----- nvinfo : EIATTR_KPARAM_INFO
	.align		4
.L_303:
        /*0018*/ 	.byte	0x04, 0x17
        /*001a*/ 	.short	(.L_305 - .L_304)
.L_304:
        /*001c*/ 	.word	0x00000000
        /*0020*/ 	.short	0x0002
        /*0022*/ 	.short	0x0010
        /*0024*/ 	.byte	0x00, 0xf5, 0x21, 0x00


	//----- nvinfo : EIATTR_KPARAM_INFO
	.align		4
.L_305:
        /*0028*/ 	.byte	0x04, 0x17
        /*002a*/ 	.short	(.L_307 - .L_306)
.L_306:
        /*002c*/ 	.word	0x00000000
        /*0030*/ 	.short	0x0001
        /*0032*/ 	.short	0x0008
        /*0034*/ 	.byte	0x00, 0xf5, 0x21, 0x00


	//----- nvinfo : EIATTR_KPARAM_INFO
	.align		4
.L_307:
        /*0038*/ 	.byte	0x04, 0x17
        /*003a*/ 	.short	(.L_309 - .L_308)
.L_308:
        /*003c*/ 	.word	0x00000000
        /*0040*/ 	.short	0x0000
        /*0042*/ 	.short	0x0000
        /*0044*/ 	.byte	0x00, 0xf5, 0x21, 0x00


	//----- nvinfo : EIATTR_SPARSE_MMA_MASK
	.align		4
.L_309:
        /*0048*/ 	.byte	0x03, 0x50
        /*004a*/ 	.short	0x0000


	//----- nvinfo : EIATTR_MAXREG_COUNT
	.align		4
        /*004c*/ 	.byte	0x03, 0x1b
        /*004e*/ 	.short	0x00ff


	//----- nvinfo : EIATTR_MERCURY_ISA_VERSION
	.align		4
        /*0050*/ 	.byte	0x03, 0x5f
        /*0052*/ 	.short	0x0101


	//----- nvinfo : EIATTR_VRC_CTA_INIT_COUNT
	.align		4
        /*0054*/ 	.byte	0x02, 0x4a
	.zero		1
	.zero		1


	//----- nvinfo : EIATTR_EXIT_INSTR_OFFSETS
	.align		4
        /*0058*/ 	.byte	0x04, 0x1c
        /*005a*/ 	.short	(.L_311 - .L_310)


	//   ....[0]....
.L_310:
        /*005c*/ 	.word	0x00000090


	//   ....[1]....
        /*0060*/ 	.word	0x000001c0


	//----- nvinfo : EIATTR_CBANK_PARAM_SIZE
	.align		4
.L_311:
        /*0064*/ 	.byte	0x03, 0x19
        /*0066*/ 	.short	0x001c


	//----- nvinfo : EIATTR_PARAM_CBANK
	.align		4
        /*0068*/ 	.byte	0x04, 0x0a
        /*006a*/ 	.short	(.L_313 - .L_312)
	.align		4
.L_312:
        /*006c*/ 	.word	index@(.nv.constant0._Z15gpu_logical_andPfS_S_i)
        /*0070*/ 	.short	0x0380
        /*0072*/ 	.short	0x001c


	//----- nvinfo : EIATTR_SW_WAR
	.align		4
.L_313:
        /*0074*/ 	.byte	0x04, 0x36
        /*0076*/ 	.short	(.L_315 - .L_314)
.L_314:
        /*0078*/ 	.word	0x00000008
.L_315:


//--------------------- .nv.info._Z12gpu_isposinfPfS_i --------------------------
	.section	.nv.info._Z12gpu_isposinfPfS_i,"",@"SHT_CUDA_INFO"
	.sectionflags	@""
	.align	4


	//----- nvinfo : EIATTR_CUDA_API_VERSION
	.align		4
        /*0000*/ 	.byte	0x04, 0x37
        /*0002*/ 	.short	(.L_317 - .L_316)
.L_316:
        /*0004*/ 	.word	0x00000082


	//----- nvinfo : EIATTR_KPARAM_INFO
	.align		4
.L_317:
        /*0008*/ 	.byte	0x04, 0x17
        /*000a*/ 	.short	(.L_319 - .L_318)
.L_318:
        /*000c*/ 	.word	0x00000000
        /*0010*/ 	.short	0x0002
        /*0012*/ 	.short	0x0010
        /*0014*/ 	.byte	0x00, 0xf0, 0x11, 0x00


	//----- nvinfo : EIATTR_KPARAM_INFO
	.align		4
.L_319:
        /*0018*/ 	.byte	0x04, 0x17
        /*001a*/ 	.short	(.L_321 - .L_320)
.L_320:
        /*001c*/ 	.word	0x00000000
        /*0020*/ 	.short	0x0001
        /*0022*/ 	.short	0x0008
        /*0024*/ 	.byte	0x00, 0xf5, 0x21, 0x00


	//----- nvinfo : EIATTR_KPARAM_INFO
	.align		4
.L_321:
        /*0028*/ 	.byte	0x04, 0x17
        /*002a*/ 	.short	(.L_323 - .L_322)
.L_322:
        /*002c*/ 	.word	0x00000000
        /*0030*/ 	.short	0x0000
        /*0032*/ 	.short	0x0000
        /*0034*/ 	.byte	0x00, 0xf5, 0x21, 0x00


	//----- nvinfo : EIATTR_SPARSE_MMA_MASK
	.align		4
.L_323:
        /*0038*/ 	.byte	0x03, 0x50
        /*003a*/ 	.short	0x0000


	//----- nvinfo : EIATTR_MAXREG_COUNT
	.align		4
        /*003c*/ 	.byte	0x03, 0x1b
        /*003e*/ 	.short	0x00ff


	//----- nvinfo : EIATTR_MERCURY_ISA_VERSION
	.align		4
        /*0040*/ 	.byte	0x03, 0x5f
        /*0042*/ 	.short	0x0101


	//----- nvinfo : EIATTR_VRC_CTA_INIT_COUNT
	.align		4
        /*0044*/ 	.byte	0x02, 0x4a
	.zero		1
	.zero		1


	//----- nvinfo : EIATTR_EXIT_INSTR_OFFSETS
	.align		4
        /*0048*/ 	.byte	0x04, 0x1c
        /*004a*/ 	.short	(.L_325 - .L_324)


	//   ....[0]....
.L_324:
        /*004c*/ 	.word	0x00000090


	//   ....[1]....
        /*0050*/ 	.word	0x00000170


	//----- nvinfo : EIATTR_CBANK_PARAM_SIZE
	.align		4
.L_325:
        /*0054*/ 	.byte	0x03, 0x19
        /*0056*/ 	.short	0x0014


	//----- nvinfo : EIATTR_PARAM_CBANK
	.align		4
        /*0058*/ 	.byte	0x04, 0x0a
        /*005a*/ 	.short	(.L_327 - .L_326)
	.align		4
.L_326:
        /*005c*/ 	.word	index@(.nv.constant0._Z12gpu_isposinfPfS_i)
        /*0060*/ 	.short	0x0380
        /*0062*/ 	.short	0x0014


	//----- nvinfo : EIATTR_SW_WAR
	.align		4
.L_327:
        /*0064*/ 	.byte	0x04, 0x36
        /*0066*/ 	.short	(.L_329 - .L_328)
.L_328:
        /*0068*/ 	.word	0x00000008
.L_329:


//--------------------- .nv.info._Z12gpu_isneginfPfS_i --------------------------
	.section	.nv.info._Z12gpu_isneginfPfS_i,"",@"SHT_CUDA_INFO"
	.sectionflags	@""
	.align	4


	//----- nvinfo : EIATTR_CUDA_API_VERSION
	.align		4
        /*0000*/ 	.byte	0x04, 0x37
        /*0002*/ 	.short	(.L_331 - .L_330)
.L_330:
        /*0004*/ 	.word	0x00000082


	//----- nvinfo : EIATTR_KPARAM_INFO
	.align		4
.L_331:
        /*0008*/ 	.byte	0x04, 0x17
        /*000a*/ 	.short	(.L_333 - .L_332)
.L_332:
        /*000c*/ 	.word	0x00000000
        /*0010*/ 	.short	0x0002
        /*0012*/ 	.short	0x0010
        /*0014*/ 	.byte	0x00, 0xf0, 0x11, 0x00


	//----- nvinfo : EIATTR_KPARAM_INFO
	.align		4
.L_333:
        /*0018*/ 	.byte	0x04, 0x17
        /*001a*/ 	.short	(.L_335 - .L_334)
.L_334:
        /*001c*/ 	.word	0x00000000
        /*0020*/ 	.short	0x0001
        /*0022*/ 	.short	0x0008
        /*0024*/ 	.byte	0x00, 0xf5, 0x21, 0x00


	//----- nvinfo : EIATTR_KPARAM_INFO
	.align		4
.L_335:
        /*0028*/ 	.byte	0x04, 0x17
        /*002a*/ 	.short	(.L_337 - .L_336)
.L_336:
        /*002c*/ 	.word	0x00000000
        /*0030*/ 	.short	0x0000
        /*0032*/ 	.short	0x0000
        /*0034*/ 	.byte	0x00, 0xf5, 0x21, 0x00


	//----- nvinfo : EIATTR_SPARSE_MMA_MASK
	.align		4
.L_337:
        /*0038*/ 	.byte	0x03, 0x50
        /*003a*/ 	.short	0x0000


	//----- nvinfo : EIATTR_MAXREG_COUNT
	.align		4
        /*003c*/ 	.byte	0x03, 0x1b
        /*003e*/ 	.short	0x00ff


	//----- nvinfo : EIATTR_MERCURY_ISA_VERSION
	.align		4
        /*0040*/ 	.byte	0x03, 0x5f
        /*0042*/ 	.short	0x0101


	//----- nvinfo : EIATTR_VRC_CTA_INIT_COUNT
	.align		4
        /*0044*/ 	.byte	0x02, 0x4a
	.zero		1
	.zero		1


	//----- nvinfo : EIATTR_EXIT_INSTR_OFFSETS
	.align		4
        /*0048*/ 	.byte	0x04, 0x1c
        /*004a*/ 	.short	(.L_339 - .L_338)


	//   ....[0]....
.L_338:
        /*004c*/ 	.word	0x00000090


	//   ....[1]....
        /*0050*/ 	.word	0x00000170


	//----- nvinfo : EIATTR_CBANK_PARAM_SIZE
	.align		4
.L_339:
        /*0054*/ 	.byte	0x03, 0x19
        /*0056*/ 	.short	0x0014


	//----- nvinfo : EIATTR_PARAM_CBANK
	.align		4
        /*0058*/ 	.byte	0x04, 0x0a
        /*005a*/ 	.short	(.L_341 - .L_340)
	.align		4
.L_340:
        /*005c*/ 	.word	index@(.nv.constant0._Z12gpu_isneginfPfS_i)
        /*0060*/ 	.short	0x0380
        /*0062*/ 	.short	0x0014


	//----- nvinfo : EIATTR_SW_WAR
	.align		4
.L_341:
        /*0064*/ 	.byte	0x04, 0x36
        /*0066*/ 	.short	(.L_343 - .L_342)
.L_342:
        /*0068*/ 	.word	0x00000008
.L_343:


//--------------------- .nv.info._Z9gpu_isnanPfS_i --------------------------
	.section	.nv.info._Z9gpu_isnanPfS_i,"",@"SHT_CUDA_INFO"
	.sectionflags	@""
	.align	4


	//----- nvinfo : EIATTR_CUDA_API_VERSION
	.align		4
        /*0000*/ 	.byte	0x04, 0x37
        /*0002*/ 	.short	(.L_345 - .L_344)
.L_344:
        /*0004*/ 	.word	0x00000082


	//----- nvinfo : EIATTR_KPARAM_INFO
	.align		4
.L_345:
        /*0008*/ 	.byte	0x04, 0x17
        /*000a*/ 	.short	(.L_347 - .L_346)
.L_346:
        /*000c*/ 	.word	0x00000000
        /*0010*/ 	.short	0x0002
        /*0012*/ 	.short	0x0010
        /*0014*/ 	.byte	0x00, 0xf0, 0x11, 0x00


	//----- nvinfo : EIATTR_KPARAM_INFO
	.align		4
.L_347:
        /*0018*/ 	.byte	0x04, 0x17
        /*001a*/ 	.short	(.L_349 - .L_348)
.L_348:
        /*001c*/ 	.word	0x00000000
        /*0020*/ 	.short	0x0001
        /*0022*/ 	.short	0x0008
        /*0024*/ 	.byte	0x00, 0xf5, 0x21, 0x00


	//----- nvinfo : EIATTR_KPARAM_INFO
	.align		4
.L_349:
        /*0028*/ 	.byte	0x04, 0x17
        /*002a*/ 	.short	(.L_351 - .L_350)
.L_350:
        /*002c*/ 	.word	0x00000000
        /*0030*/ 	.short	0x0000
        /*0032*/ 	.short	0x0000
        /*0034*/ 	.byte	0x00, 0xf5, 0x21, 0x00


	//----- nvinfo : EIATTR_SPARSE_MMA_MASK
	.align		4
.L_351:
        /*0038*/ 	.byte	0x03, 0x50
        /*003a*/ 	.short	0x0000


	//----- nvinfo : EIATTR_MAXREG_COUNT
	.align		4
        /*003c*/ 	.byte	0x03, 0x1b
        /*003e*/ 	.short	0x00ff


	//----- nvinfo : EIATTR_MERCURY_ISA_VERSION
	.align		4
        /*0040*/ 	.byte	0x03, 0x5f
        /*0042*/ 	.short	0x0101


	//----- nvinfo : EIATTR_VRC_CTA_INIT_COUNT
	.align		4
        /*0044*/ 	.byte	0x02, 0x4a
	.zero		1
	.zero		1


	//----- nvinfo : EIATTR_EXIT_INSTR_OFFSETS
	.align		4
        /*0048*/ 	.byte	0x04, 0x1c
        /*004a*/ 	.short	(.L_353 - .L_352)


	//   ....[0]....
.L_352:
        /*004c*/ 	.word	0x00000090


	//   ....[1]....
        /*0050*/ 	.word	0x00000150


	//----- nvinfo : EIATTR_CBANK_PARAM_SIZE
	.align		4
.L_353:
        /*0054*/ 	.byte	0x03, 0x19
        /*0056*/ 	.short	0x0014


	//----- nvinfo : EIATTR_PARAM_CBANK
	.align		4
        /*0058*/ 	.byte	0x04, 0x0a
        /*005a*/ 	.short	(.L_355 - .L_354)
	.align		4
.L_354:
        /*005c*/ 	.word	index@(.nv.constant0._Z9gpu_isnanPfS_i)
        /*0060*/ 	.short	0x0380
        /*0062*/ 	.short	0x0014


	//----- nvinfo : EIATTR_SW_WAR
	.align		4
.L_355:
        /*0064*/ 	.byte	0x04, 0x36
        /*0066*/ 	.short	(.L_357 - .L_356)
.L_356:
        /*0068*/ 	.word	0x00000008
.L_357:


//--------------------- .nv.info._Z9gpu_isinfPfS_i --------------------------
	.section	.nv.info._Z9gpu_isinfPfS_i,"",@"SHT_CUDA_INFO"
	.sectionflags	@""
	.align	4


	//----- nvinfo : EIATTR_CUDA_API_VERSION
	.align		4
        /*0000*/ 	.byte	0x04, 0x37
        /*0002*/ 	.short	(.L_359 - .L_358)
.L_358:
        /*0004*/ 	.word	0x00000082


	//----- nvinfo : EIATTR_KPARAM_INFO
	.align		4
.L_359:
        /*0008*/ 	.byte	0x04, 0x17
        /*000a*/ 	.short	(.L_361 - .L_360)
.L_360:
        /*000c*/ 	.word	0x00000000
        /*0010*/ 	.short	0x0002
        /*0012*/ 	.short	0x0010
        /*0014*/ 	.byte	0x00, 0xf0, 0x11, 0x00


	//----- nvinfo : EIATTR_KPARAM_INFO
	.align		4
.L_361:
        /*0018*/ 	.byte	0x04, 0x17
        /*001a*/ 	.short	(.L_363 - .L_362)
.L_362:
        /*001c*/ 	.word	0x00000000
        /*0020*/ 	.short	0x0001
        /*0022*/ 	.short	0x0008
        /*0024*/ 	.byte	0x00, 0xf5, 0x21, 0x00


	//----- nvinfo : EIATTR_KPARAM_INFO
	.align		4
.L_363:
        /*0028*/ 	.byte	0x04, 0x17
        /*002a*/ 	.short	(.L_365 - .L_364)
.L_364:
        /*002c*/ 	.word	0x00000000
        /*0030*/ 	.short	0x0000
        /*0032*/ 	.short	0x0000
        /*0034*/ 	.byte	0x00, 0xf5, 0x21, 0x00


	//----- nvinfo : EIATTR_SPARSE_MMA_MASK
	.align		4
.L_365:
        /*0038*/ 	.byte	0x03, 0x50
        /*003a*/ 	.short	0x0000


	//----- nvinfo : EIATTR_MAXREG_COUNT
	.align		4
        /*003c*/ 	.byte	0x03, 0x1b
        /*003e*/ 	.short	0x00ff


	//----- nvinfo : EIATTR_MERCURY_ISA_VERSION
	.align		4
        /*0040*/ 	.byte	0x03, 0x5f
        /*0042*/ 	.short	0x0101


	//----- nvinfo : EIATTR_VRC_CTA_INIT_COUNT
	.align		4
        /*0044*/ 	.byte	0x02, 0x4a
	.zero		1
	.zero		1


	//----- nvinfo : EIATTR_EXIT_INSTR_OFFSETS
	.align		4
        /*0048*/ 	.byte	0x04, 0x1c
        /*004a*/ 	.short	(.L_367 - .L_366)


	//   ....[0]....
.L_366:
        /*004c*/ 	.word	0x00000090


	//   ....[1]....
        /*0050*/ 	.word	0x00000150


	//----- nvinfo : EIATTR_CBANK_PARAM_SIZE
	.align		4
.L_367:
        /*0054*/ 	.byte	0x03, 0x19
        /*0056*/ 	.short	0x0014


	//----- nvinfo : EIATTR_PARAM_CBANK
	.align		4
        /*0058*/ 	.byte	0x04, 0x0a
        /*005a*/ 	.short	(.L_369 - .L_368)
	.align		4
.L_368:
        /*005c*/ 	.word	index@(.nv.constant0._Z9gpu_isinfPfS_i)
        /*0060*/ 	.short	0x0380
        /*0062*/ 	.short	0x0014


	//----- nvinfo : EIATTR_SW_WAR
	.align		4
.L_369:
        /*0064*/ 	.byte	0x04, 0x36
        /*0066*/ 	.short	(.L_371 - .L_370)
.L_370:
        /*0068*/ 	.word	0x00000008
.L_371:


//--------------------- .nv.info._Z12gpu_isfinitePfS_i --------------------------
	.section	.nv.info._Z12gpu_isfinitePfS_i,"",@"SHT_CUDA_INFO"
	.sectionflags	@""
	.align	4


	//----- nvinfo : EIATTR_CUDA_API_VERSION
	.align		4
        /*0000*/ 	.byte	0x04, 0x37
        /*0002*/ 	.short	(.L_373 - .L_372)
.L_372:
        /*0004*/ 	.word	0x00000082


	//----- nvinfo : EIATTR_KPARAM_INFO
	.align		4
.L_373:
        /*0008*/ 	.byte	0x04, 0x17
        /*000a*/ 	.short	(.L_375 - .L_374)
.L_374:
        /*000c*/ 	.word	0x00000000
        /*0010*/ 	.short	0x0002
        /*0012*/ 	.short	0x0010
        /*0014*/ 	.byte	0x00, 0xf0, 0x11, 0x00


	//----- nvinfo : EIATTR_KPARAM_INFO
	.align		4
.L_375:
        /*0018*/ 	.byte	0x04, 0x17
        /*001a*/ 	.short	(.L_377 - .L_376)
.L_376:
        /*001c*/ 	.word	0x00000000
        /*0020*/ 	.short	0x0001
        /*0022*/ 	.short	0x0008
        /*0024*/ 	.byte	0x00, 0xf5, 0x21, 0x00


	//----- nvinfo : EIATTR_KPARAM_INFO
	.align		4
.L_377:
        /*0028*/ 	.byte	0x04, 0x17
        /*002a*/ 	.short	(.L_379 - .L_378)
.L_378:
        /*002c*/ 	.word	0x00000000
        /*0030*/ 	.short	0x0000
        /*0032*/ 	.short	0x0000
        /*0034*/ 	.byte	0x00, 0xf5, 0x21, 0x00


	//----- nvinfo : EIATTR_SPARSE_MMA_MASK
	.align		4
.L_379:
        /*0038*/ 	.byte	0x03, 0x50
        /*003a*/ 	.short	0x0000


	//----- nvinfo : EIATTR_MAXREG_COUNT
	.align		4
        /*003c*/ 	.byte	0x03, 0x1b
        /*003e*/ 	.short	0x00ff


	//----- nvinfo : EIATTR_MERCURY_ISA_VERSION
	.align		4
        /*0040*/ 	.byte	0x03, 0x5f
        /*0042*/ 	.short	0x0101


	//----- nvinfo : EIATTR_VRC_CTA_INIT_COUNT
	.align		4
        /*0044*/ 	.byte	0x02, 0x4a
	.zero		1
	.zero		1


	//----- nvinfo : EIATTR_EXIT_INSTR_OFFSETS
	.align		4
        /*0048*/ 	.byte	0x04, 0x1c
        /*004a*/ 	.short	(.L_381 - .L_380)


	//   ....[0]....
.L_380:
        /*004c*/ 	.word	0x00000090


	//   ....[1]....
        /*0050*/ 	.word	0x00000150


	//----- nvinfo : EIATTR_CBANK_PARAM_SIZE
	.align		4
.L_381:
        /*0054*/ 	.byte	0x03, 0x19
        /*0056*/ 	.short	0x0014


	//----- nvinfo : EIATTR_PARAM_CBANK
	.align		4
        /*0058*/ 	.byte	0x04, 0x0a
        /*005a*/ 	.short	(.L_383 - .L_382)
	.align		4
.L_382:
        /*005c*/ 	.word	index@(.nv.constant0._Z12gpu_isfinitePfS_i)
        /*0060*/ 	.short	0x0380
        /*0062*/ 	.short	0x0014


	//----- nvinfo : EIATTR_SW_WAR
	.align		4
.L_383:
        /*0064*/ 	.byte	0x04, 0x36
        /*0066*/ 	.short	(.L_385 - .L_384)
.L_384:
        /*0068*/ 	.word	0x00000008
.L_385:


//--------------------- .nv.info._Z15gpu_logical_anyPfiRb --------------------------
	.section	.nv.info._Z15gpu_logical_anyPfiRb,"",@"SHT_CUDA_INFO"
	.sectionflags	@""
	.align	4


	//----- nvinfo : EIATTR_CUDA_API_VERSION
	.align		4
        /*0000*/ 	.byte	0x04, 0x37
        /*0002*/ 	.short	(.L_387 - .L_386)
.L_386:
        /*0004*/ 	.word	0x00000082


	//----- nvinfo : EIATTR_KPARAM_INFO
	.align		4
.L_387:
        /*0008*/ 	.byte	0x04, 0x17
        /*000a*/ 	.short	(.L_389 - .L_388)
.L_388:
        /*000c*/ 	.word	0x00000000
        /*0010*/ 	.short	0x0002
        /*0012*/ 	.short	0x0010
        /*0014*/ 	.byte	0x00, 0xf5, 0x21, 0x00


	//----- nvinfo : EIATTR_KPARAM_INFO
	.align		4
.L_389:
        /*0018*/ 	.byte	0x04, 0x17
        /*001a*/ 	.short	(.L_391 - .L_390)
.L_390:
        /*001c*/ 	.word	0x00000000
        /*0020*/ 	.short	0x0001
        /*0022*/ 	.short	0x0008
        /*0024*/ 	.byte	0x00, 0xf0, 0x11, 0x00


	//----- nvinfo : EIATTR_KPARAM_INFO
	.align		4
.L_391:
        /*0028*/ 	.byte	0x04, 0x17
        /*002a*/ 	.short	(.L_393 - .L_392)
.L_392:
        /*002c*/ 	.word	0x00000000
        /*0030*/ 	.short	0x0000
        /*0032*/ 	.short	0x0000
        /*0034*/ 	.byte	0x00, 0xf5, 0x21, 0x00


	//----- nvinfo : EIATTR_SPARSE_MMA_MASK
	.align		4
.L_393:
        /*0038*/ 	.byte	0x03, 0x50
        /*003a*/ 	.short	0x0000


	//----- nvinfo : EIATTR_MAXREG_COUNT
	.align		4
        /*003c*/ 	.byte	0x03, 0x1b
        /*003e*/ 	.short	0x00ff


	//----- nvinfo : EIATTR_MERCURY_ISA_VERSION
	.align		4
        /*0040*/ 	.byte	0x03, 0x5f
        /*0042*/ 	.short	0x0101


	//----- nvinfo : EIATTR_VRC_CTA_INIT_COUNT
	.align		4
        /*0044*/ 	.byte	0x02, 0x4a
	.zero		1
	.zero		1


	//----- nvinfo : EIATTR_EXIT_INSTR_OFFSETS
	.align		4
        /*0048*/ 	.byte	0x04, 0x1c
        /*004a*/ 	.short	(.L_395 - .L_394)


	//   ....[0]....
.L_394:
        /*004c*/ 	.word	0x00000090


	//   ....[1]....
        /*0050*/ 	.word	0x000000e0


	//   ....[2]....
        /*0054*/ 	.word	0x00000140


	//   ....[3]....
        /*0058*/ 	.word	0x00000170


	//----- nvinfo : EIATTR_CBANK_PARAM_SIZE
	.align		4
.L_395:
        /*005c*/ 	.byte	0x03, 0x19
        /*005e*/ 	.short	0x0018


	//----- nvinfo : EIATTR_PARAM_CBANK
	.align		4
        /*0060*/ 	.byte	0x04, 0x0a
        /*0062*/ 	.short	(.L_397 - .L_396)
	.align		4
.L_396:
        /*0064*/ 	.word	index@(.nv.constant0._Z15gpu_logical_anyPfiRb)
        /*0068*/ 	.short	0x0380
        /*006a*/ 	.short	0x0018


	//----- nvinfo : EIATTR_SW_WAR
	.align		4
.L_397:
        /*006c*/ 	.byte	0x04, 0x36
        /*006e*/ 	.short	(.L_399 - .L_398)
.L_398:
        /*0070*/ 	.word	0x00000008
.L_399:


//--------------------- .nv.info._Z15gpu_logical_allPfiRb --------------------------
	.section	.nv.info._Z15gpu_logical_allPfiRb,"",@"SHT_CUDA_INFO"
	.sectionflags	@""
	.align	4


	//----- nvinfo : EIATTR_CUDA_API_VERSION
	.align		4
        /*0000*/ 	.byte	0x04, 0x37
        /*0002*/ 	.short	(.L_401 - .L_400)
.L_400:
        /*0004*/ 	.word	0x00000082


	//----- nvinfo : EIATTR_KPARAM_INFO
	.align		4
.L_401:
        /*0008*/ 	.byte	0x04, 0x17
        /*000a*/ 	.short	(.L_403 - .L_402)
.L_402:
        /*000c*/ 	.word	0x00000000
        /*0010*/ 	.short	0x0002
        /*0012*/ 	.short	0x0010
        /*0014*/ 	.byte	0x00, 0xf5, 0x21, 0x00


	//----- nvinfo : EIATTR_KPARAM_INFO
	.align		4
.L_403:
        /*0018*/ 	.byte	0x04, 0x17
        /*001a*/ 	.short	(.L_405 - .L_404)
.L_404:
        /*001c*/ 	.word	0x00000000
        /*0020*/ 	.short	0x0001
        /*0022*/ 	.short	0x0008
        /*0024*/ 	.byte	0x00, 0xf0, 0x11, 0x00


	//----- nvinfo : EIATTR_KPARAM_INFO
	.align		4
.L_405:
        /*0028*/ 	.byte	0x04, 0x17
        /*002a*/ 	.short	(.L_407 - .L_406)
.L_406:
        /*002c*/ 	.word	0x00000000
        /*0030*/ 	.short	0x0000
        /*0032*/ 	.short	0x0000
        /*0034*/ 	.byte	0x00, 0xf5, 0x21, 0x00


	//----- nvinfo : EIATTR_SPARSE_MMA_MASK
	.align		4
.L_407:
        /*0038*/ 	.byte	0x03, 0x50
        /*003a*/ 	.short	0x0000


	//----- nvinfo : EIATTR_MAXREG_COUNT
	.align		4
        /*003c*/ 	.byte	0x03, 0x1b
        /*003e*/ 	.short	0x00ff


	//----- nvinfo : EIATTR_MERCURY_ISA_VERSION
	.align		4
        /*0040*/ 	.byte	0x03, 0x5f
        /*0042*/ 	.short	0x0101


	//----- nvinfo : EIATTR_VRC_CTA_INIT_COUNT
	.align		4
        /*0044*/ 	.byte	0x02, 0x4a
	.zero		1
	.zero		1


	//----- nvinfo : EIATTR_EXIT_INSTR_OFFSETS
	.align		4
        /*0048*/ 	.byte	0x04, 0x1c
        /*004a*/ 	.short	(.L_409 - .L_408)


	//   ....[0]....
.L_408:
        /*004c*/ 	.word	0x00000090


	//   ....[1]....
        /*0050*/ 	.word	0x000000e0


	//   ....[2]....
        /*0054*/ 	.word	0x00000140


	//   ....[3]....
        /*0058*/ 	.word	0x00000160


	//----- nvinfo : EIATTR_CBANK_PARAM_SIZE
	.align		4
.L_409:
        /*005c*/ 	.byte	0x03, 0x19
        /*005e*/ 	.short	0x0018


	//----- nvinfo : EIATTR_PARAM_CBANK
	.align		4
        /*0060*/ 	.byte	0x04, 0x0a
        /*0062*/ 	.short	(.L_411 - .L_410)
	.align		4
.L_410:
        /*0064*/ 	.word	index@(.nv.constant0._Z15gpu_logical_allPfiRb)
        /*0068*/ 	.short	0x0380
        /*006a*/ 	.short	0x0018


	//----- nvinfo : EIATTR_SW_WAR
	.align		4
.L_411:
        /*006c*/ 	.byte	0x04, 0x36
        /*006e*/ 	.short	(.L_413 - .L_412)
.L_412:
        /*0070*/ 	.word	0x00000008
.L_413:


//--------------------- .nv.callgraph             --------------------------
	.section	.nv.callgraph,"",@"SHT_CUDA_CALLGRAPH"
	.align	4
	.sectionentsize	8
	.align		4
        /*0000*/ 	.word	0x00000000
	.align		4
        /*0004*/ 	.word	0xffffffff
	.align		4
        /*0008*/ 	.word	0x00000000
	.align		4
        /*000c*/ 	.word	0xfffffffe
	.align		4
        /*0010*/ 	.word	0x00000000
	.align		4
        /*0014*/ 	.word	0xfffffffd
	.align		4
        /*0018*/ 	.word	0x00000000
	.align		4
        /*001c*/ 	.word	0xfffffffc


//--------------------- .text._Z21gpu_logical_not_equalPfS_S_i --------------------------
	.section	.text._Z21gpu_logical_not_equalPfS_S_i,"ax",@progbits
	.align	128
        .global         _Z21gpu_logical_not_equalPfS_S_i
        .type           _Z21gpu_logical_not_equalPfS_S_i,@function
        .size           _Z21gpu_logical_not_equalPfS_S_i,(.L_x_19 - _Z21gpu_logical_not_equalPfS_S_i)
        .other          _Z21gpu_logical_not_equalPfS_S_i,@"STO_CUDA_ENTRY STV_DEFAULT"
_Z21gpu_logical_not_equalPfS_S_i:
.text._Z21gpu_logical_not_equalPfS_S_i:
[----:B------:R-:W-:Y:S01]  /*0000*/  LDC R1, c[0x0][0x37c] ;  /* 0x0000df00ff017b82 */ /* 0x000fe20000000800 */
[----:B------:R-:W0:Y:S07]  /*0010*/  S2R R3, SR_TID.X ;  /* 0x0000000000037919 */ /* 0x000e2e0000002100 */
[----:B------:R-:W0:Y:S01]  /*0020*/  S2UR UR4, SR_CTAID.X ;  /* 0x00000000000479c3 */ /* 0x000e220000002500 */
[----:B------:R-:W1:Y:S07]  /*0030*/  LDCU UR5, c[0x0][0x398] ;  /* 0x00007300ff0577ac */ /* 0x000e6e0008000800 */
[----:B------:R-:W0:Y:S02]  /*0040*/  LDC R0, c[0x0][0x360] ;  /* 0x0000d800ff007b82 */ /* 0x000e240000000800 */
[----:B0-----:R-:W-:Y:S01]  /*0050*/  IMAD R0, R0, UR4, R3 ;  /* 0x0000000400007c24 */ /* 0x001fe2000f8e0203 */
[----:B-1----:R-:W-:-:S04]  /*0060*/  USHF.R.S32.HI UR4, URZ, 0x1f, UR5 ;  /* 0x0000001fff047899 */ /* 0x002fc80008011405 */
[----:B------:R-:W-:-:S04]  /*0070*/  ISETP.GE.U32.AND P0, PT, R0, UR5, PT ;  /* 0x0000000500007c0c */ /* 0x000fc8000bf06070 */
[----:B------:R-:W-:-:S13]  /*0080*/  ISETP.GE.AND.EX P0, PT, RZ, UR4, PT, P0 ;  /* 0x00000004ff007c0c */ /* 0x000fda000bf06300 */
[----:B------:R-:W-:Y:S05]  /*0090*/  @P0 EXIT ;  /* 0x000000000000094d */ /* 0x000fea0003800000 */
[----:B------:R-:W0:Y:S01]  /*00a0*/  LDCU.128 UR8, c[0x0][0x380] ;  /* 0x00007000ff0877ac */ /* 0x000e220008000c00 */
[----:B------:R-:W-:Y:S01]  /*00b0*/  IMAD.SHL.U32 R6, R0, 0x4, RZ ;  /* 0x0000000400067824 */ /* 0x000fe200078e00ff */
[----:B------:R-:W-:Y:S01]  /*00c0*/  SHF.R.U32.HI R0, RZ, 0x1e, R0 ;  /* 0x0000001eff007819 */ /* 0x000fe20000011600 */
[----:B------:R-:W1:Y:S01]  /*00d0*/  LDCU.64 UR4, c[0x0][0x358] ;  /* 0x00006b00ff0477ac */ /* 0x000e620008000a00 */
[----:B------:R-:W2:Y:S02]  /*00e0*/  LDCU.64 UR6, c[0x0][0x390] ;  /* 0x00007200ff0677ac */ /* 0x000ea40008000a00 */
[C---:B0-----:R-:W-:Y:S02]  /*00f0*/  IADD3 R4, P1, PT, R6.reuse, UR10, RZ ;  /* 0x0000000a06047c10 */ /* 0x041fe4000ff3e0ff */
[----:B------:R-:W-:Y:S02]  /*0100*/  IADD3 R2, P0, PT, R6, UR8, RZ ;  /* 0x0000000806027c10 */ /* 0x000fe4000ff1e0ff */
[----:B------:R-:W-:-:S02]  /*0110*/  IADD3.X R5, PT, PT, R0, UR11, RZ, P1, !PT ;  /* 0x0000000b00057c10 */ /* 0x000fc40008ffe4ff */
[----:B------:R-:W-:-:S04]  /*0120*/  IADD3.X R3, PT, PT, R0, UR9, RZ, P0, !PT ;  /* 0x0000000900037c10 */ /* 0x000fc800087fe4ff */
[----:B-1----:R-:W3:Y:S04]  /*0130*/  LDG.E R5, desc[UR4][R4.64] ;  /* 0x0000000404057981 */ /* 0x002ee8000c1e1900 */
[----:B------:R-:W3:Y:S01]  /*0140*/  LDG.E R2, desc[UR4][R2.64] ;  /* 0x0000000402027981 */ /* 0x000ee2000c1e1900 */
[----:B--2---:R-:W-:-:S04]  /*0150*/  IADD3 R6, P0, PT, R6, UR6, RZ ;  /* 0x0000000606067c10 */ /* 0x004fc8000ff1e0ff */
[----:B------:R-:W-:Y:S02]  /*0160*/  IADD3.X R7, PT, PT, R0, UR7, RZ, P0, !PT ;  /* 0x0000000700077c10 */ /* 0x000fe400087fe4ff */
[----:B---3--:R-:W-:-:S05]  /*0170*/  FSET.BF.NEU.AND R9, R2, R5, PT ;  /* 0x000000050209720a */ /* 0x008fca000380d000 */
[----:B------:R-:W-:Y:S01]  /*0180*/  STG.E desc[UR4][R6.64], R9 ;  /* 0x0000000906007986 */ /* 0x000fe2000c101904 */
[----:B------:R-:W-:Y:S05]  /*0190*/  EXIT ;  /* 0x000000000000794d */ /* 0x000fea0003800000 */
.L_x_0:
[----:B------:R-:W-:-:S00]  /*01a0*/  BRA `(.L_x_0) ;  /* 0xfffffffc00fc7947 */ /* 0x000fc0000383ffff */
[----:B------:R-:W-:-:S00]  /*01b0*/  NOP ;  /* 0x0000000000007918 */ /* 0x000fc00000000000 */
        /* <DEDUP_REMOVED lines=12> */
.L_x_19:


//--------------------- .text._Z17gpu_logical_equalPfS_S_i --------------------------
	.section	.text._Z17gpu_logical_equalPfS_S_i,"ax",@progbits
	.align	128
        .global         _Z17gpu_logical_equalPfS_S_i
        .type           _Z17gpu_logical_equalPfS_S_i,@function
        .size           _Z17gpu_logical_equalPfS_S_i,(.L_x_20 - _Z17gpu_logical_equalPfS_S_i)
        .other          _Z17gpu_logical_equalPfS_S_i,@"STO_CUDA_ENTRY STV_DEFAULT"
_Z17gpu_logical_equalPfS_S_i:
.text._Z17gpu_logical_equalPfS_S_i:
        /* <DEDUP_REMOVED lines=23> */
[----:B---3--:R-:W-:-:S05]  /*0170*/  FSET.BF.EQ.AND R9, R2, R5, PT ;  /* 0x000000050209720a */ /* 0x008fca0003802000 */
[----:B------:R-:W-:Y:S01]  /*0180*/  STG.E desc[UR4][R6.64], R9 ;  /* 0x0000000906007986 */ /* 0x000fe2000c101904 */
[----:B------:R-:W-:Y:S05]  /*0190*/  EXIT ;  /* 0x000000000000794d */ /* 0x000fea0003800000 */
.L_x_1:
        /* <DEDUP_REMOVED lines=14> */
.L_x_20:


//--------------------- .text._Z22gpu_logical_less_equalPfS_S_i --------------------------
	.section	.text._Z22gpu_logical_less_equalPfS_S_i,"ax",@progbits
	.align	128
        .global         _Z22gpu_logical_less_equalPfS_S_i
        .type           _Z22gpu_logical_less_equalPfS_S_i,@function
        .size           _Z22gpu_logical_less_equalPfS_S_i,(.L_x_21 - _Z22gpu_logical_less_equalPfS_S_i)
        .other          _Z22gpu_logical_less_equalPfS_S_i,@"STO_CUDA_ENTRY STV_DEFAULT"
_Z22gpu_logical_less_equalPfS_S_i:
.text._Z22gpu_logical_less_equalPfS_S_i:
        /* <DEDUP_REMOVED lines=23> */
[----:B---3--:R-:W-:-:S05]  /*0170*/  FSET.BF.LE.AND R9, R2, R5, PT ;  /* 0x000000050209720a */ /* 0x008fca0003803000 */
[----:B------:R-:W-:Y:S01]  /*0180*/  STG.E desc[UR4][R6.64], R9 ;  /* 0x0000000906007986 */ /* 0x000fe2000c101904 */
[----:B------:R-:W-:Y:S05]  /*0190*/  EXIT ;  /* 0x000000000000794d */ /* 0x000fea0003800000 */
.L_x_2:
        /* <DEDUP_REMOVED lines=14> */
.L_x_21:


//--------------------- .text._Z16gpu_logical_lessPfS_S_i --------------------------
	.section	.text._Z16gpu_logical_lessPfS_S_i,"ax",@progbits
	.align	128
        .global         _Z16gpu_logical_lessPfS_S_i
        .type           _Z16gpu_logical_lessPfS_S_i,@function
        .size           _Z16gpu_logical_lessPfS_S_i,(.L_x_22 - _Z16gpu_logical_lessPfS_S_i)
        .other          _Z16gpu_logical_lessPfS_S_i,@"STO_CUDA_ENTRY STV_DEFAULT"
_Z16gpu_logical_lessPfS_S_i:
.text._Z16gpu_logical_lessPfS_S_i:
        /* <DEDUP_REMOVED lines=23> */
[----:B---3--:R-:W-:-:S05]  /*0170*/  FSET.BF.LT.AND R9, R2, R5, PT ;  /* 0x000000050209720a */ /* 0x008fca0003801000 */
[----:B------:R-:W-:Y:S01]  /*0180*/  STG.E desc[UR4][R6.64], R9 ;  /* 0x0000000906007986 */ /* 0x000fe2000c101904 */
[----:B------:R-:W-:Y:S05]  /*0190*/  EXIT ;  /* 0x000000000000794d */ /* 0x000fea0003800000 */
.L_x_3:
        /* <DEDUP_REMOVED lines=14> */
.L_x_22:


//--------------------- .text._Z25gpu_logical_greater_equalPfS_S_i --------------------------
	.section	.text._Z25gpu_logical_greater_equalPfS_S_i,"ax",@progbits
	.align	128
        .global         _Z25gpu_logical_greater_equalPfS_S_i
        .type           _Z25gpu_logical_greater_equalPfS_S_i,@function
        .size           _Z25gpu_logical_greater_equalPfS_S_i,(.L_x_23 - _Z25gpu_logical_greater_equalPfS_S_i)
        .other          _Z25gpu_logical_greater_equalPfS_S_i,@"STO_CUDA_ENTRY STV_DEFAULT"
_Z25gpu_logical_greater_equalPfS_S_i:
.text._Z25gpu_logical_greater_equalPfS_S_i:
        /* <DEDUP_REMOVED lines=23> */
[----:B---3--:R-:W-:-:S05]  /*0170*/  FSET.BF.GE.AND R9, R2, R5, PT ;  /* 0x000000050209720a */ /* 0x008fca0003806000 */
[----:B------:R-:W-:Y:S01]  /*0180*/  STG.E desc[UR4][R6.64], R9 ;  /* 0x0000000906007986 */ /* 0x000fe2000c101904 */
[----:B------:R-:W-:Y:S05]  /*0190*/  EXIT ;  /* 0x000000000000794d */ /* 0x000fea0003800000 */
.L_x_4:
        /* <DEDUP_REMOVED lines=14> */
.L_x_23:


//--------------------- .text._Z19gpu_logical_greaterPfS_S_i --------------------------
	.section	.text._Z19gpu_logical_greaterPfS_S_i,"ax",@progbits
	.align	128
        .global         _Z19gpu_logical_greaterPfS_S_i
        .type           _Z19gpu_logical_greaterPfS_S_i,@function
        .size           _Z19gpu_logical_greaterPfS_S_i,(.L_x_24 - _Z19gpu_logical_greaterPfS_S_i)
        .other          _Z19gpu_logical_greaterPfS_S_i,@"STO_CUDA_ENTRY STV_DEFAULT"
_Z19gpu_logical_greaterPfS_S_i:
.text._Z19gpu_logical_greaterPfS_S_i:
        /* <DEDUP_REMOVED lines=23> */
[----:B---3--:R-:W-:-:S05]  /*0170*/  FSET.BF.GT.AND R9, R2, R5, PT ;  /* 0x000000050209720a */ /* 0x008fca0003804000 */
[----:B------:R-:W-:Y:S01]  /*0180*/  STG.E desc[UR4][R6.64], R9 ;  /* 0x0000000906007986 */ /* 0x000fe2000c101904 */
[----:B------:R-:W-:Y:S05]  /*0190*/  EXIT ;  /* 0x000000000000794d */ /* 0x000fea0003800000 */
.L_x_5:
        /* <DEDUP_REMOVED lines=14> */
.L_x_24:


//--------------------- .text._Z19gpu_logical_isclosePfS_S_ffbi --------------------------
	.section	.text._Z19gpu_logical_isclosePfS_S_ffbi,"ax",@progbits
	.align	128
        .global         _Z19gpu_logical_isclosePfS_S_ffbi
        .type           _Z19gpu_logical_isclosePfS_S_ffbi,@function
        .size           _Z19gpu_logical_isclosePfS_S_ffbi,(.L_x_25 - _Z19gpu_logical_isclosePfS_S_ffbi)
        .other          _Z19gpu_logical_isclosePfS_S_ffbi,@"STO_CUDA_ENTRY STV_DEFAULT"
_Z19gpu_logical_isclosePfS_S_ffbi:
.text._Z19gpu_logical_isclosePfS_S_ffbi:
        /* <DEDUP_REMOVED lines=13> */
[----:B------:R-:W1:Y:S01]  /*00d0*/  LDC.64 R12, c[0x0][0x390] ;  /* 0x0000e400ff0c7b82 */ /* 0x000e620000000a00 */
[----:B------:R-:W2:Y:S07]  /*00e0*/  LDCU.64 UR4, c[0x0][0x358] ;  /* 0x00006b00ff0477ac */ /* 0x000eae0008000a00 */
[----:B------:R-:W3:Y:S01]  /*00f0*/  LDC.64 R10, c[0x0][0x398] ;  /* 0x0000e600ff0a7b82 */ /* 0x000ee20000000a00 */
[----:B0-----:R-:W-:-:S02]  /*0100*/  IADD3 R2, P0, PT, R7, UR8, RZ ;  /* 0x0000000807027c10 */ /* 0x001fc4000ff1e0ff */
[----:B------:R-:W-:Y:S02]  /*0110*/  IADD3 R4, P1, PT, R7, UR10, RZ ;  /* 0x0000000a07047c10 */ /* 0x000fe4000ff3e0ff */
[C---:B------:R-:W-:Y:S02]  /*0120*/  IADD3.X R3, PT, PT, R8.reuse, UR9, RZ, P0, !PT ;  /* 0x0000000908037c10 */ /* 0x040fe400087fe4ff */
[----:B------:R-:W-:-:S03]  /*0130*/  IADD3.X R5, PT, PT, R8, UR11, RZ, P1, !PT ;  /* 0x0000000b08057c10 */ /* 0x000fc60008ffe4ff */
[----:B--2---:R-:W2:Y:S04]  /*0140*/  LDG.E R2, desc[UR4][R2.64] ;  /* 0x0000000402027981 */ /* 0x004ea8000c1e1900 */
[----:B------:R-:W2:Y:S01]  /*0150*/  LDG.E R4, desc[UR4][R4.64] ;  /* 0x0000000404047981 */ /* 0x000ea2000c1e1900 */
[----:B-1----:R-:W-:-:S05]  /*0160*/  IADD3 R6, P0, PT, R7, R12, RZ ;  /* 0x0000000c07067210 */ /* 0x002fca0007f1e0ff */
[----:B------:R-:W-:Y:S02]  /*0170*/  IMAD.X R7, R8, 0x1, R13, P0 ;  /* 0x0000000108077824 */ /* 0x000fe400000e060d */
[----:B--2---:R-:W-:Y:S01]  /*0180*/  FADD R0, R2, -R4 ;  /* 0x8000000402007221 */ /* 0x004fe20000000000 */
[----:B---3--:R-:W-:-:S05]  /*0190*/  FFMA R9, |R4|, R10, R11 ;  /* 0x0000000a04097223 */ /* 0x008fca000000020b */
[----:B------:R-:W-:-:S05]  /*01a0*/  FSET.BF.LE.AND R9, |R0|, R9, PT ;  /* 0x000000090009720a */ /* 0x000fca0003803200 */
[----:B------:R-:W-:Y:S01]  /*01b0*/  STG.E desc[UR4][R6.64], R9 ;  /* 0x0000000906007986 */ /* 0x000fe2000c101904 */
[----:B------:R-:W-:Y:S05]  /*01c0*/  EXIT ;  /* 0x000000000000794d */ /* 0x000fea0003800000 */
.L_x_6:
        /* <DEDUP_REMOVED lines=11> */
.L_x_25:


//--------------------- .text._Z20gpu_logical_allclosePfS_ffbiRb --------------------------
	.section	.text._Z20gpu_logical_allclosePfS_ffbiRb,"ax",@progbits
	.align	128
        .global         _Z20gpu_logical_allclosePfS_ffbiRb
        .type           _Z20gpu_logical_allclosePfS_ffbiRb,@function
        .size           _Z20gpu_logical_allclosePfS_ffbiRb,(.L_x_26 - _Z20gpu_logical_allclosePfS_ffbiRb)
        .other          _Z20gpu_logical_allclosePfS_ffbiRb,@"STO_CUDA_ENTRY STV_DEFAULT"
_Z20gpu_logical_allclosePfS_ffbiRb:
.text._Z20gpu_logical_allclosePfS_ffbiRb:
        /* <DEDUP_REMOVED lines=10> */
[----:B------:R-:W0:Y:S01]  /*00a0*/  LDC.64 R8, c[0x0][0x3a0] ;  /* 0x0000e800ff087b82 */ /* 0x000e220000000a00 */
[----:B------:R-:W0:Y:S02]  /*00b0*/  LDCU.64 UR4, c[0x0][0x358] ;  /* 0x00006b00ff0477ac */ /* 0x000e240008000a00 */
[----:B0-----:R-:W2:Y:S02]  /*00c0*/  LDG.E.U8 R2, desc[UR4][R8.64] ;  /* 0x0000000408027981 */ /* 0x001ea4000c1e1100 */
[----:B--2---:R-:W-:-:S13]  /*00d0*/  ISETP.NE.AND P0, PT, R2, RZ, PT ;  /* 0x000000ff0200720c */ /* 0x004fda0003f05270 */
[----:B------:R-:W-:Y:S05]  /*00e0*/  @!P0 EXIT ;  /* 0x000000000000894d */ /* 0x000fea0003800000 */
[----:B------:R-:W0:Y:S01]  /*00f0*/  LDCU.128 UR8, c[0x0][0x380] ;  /* 0x00007000ff0877ac */ /* 0x000e220008000c00 */
[----:B------:R-:W-:Y:S01]  /*0100*/  IMAD.SHL.U32 R4, R0, 0x4, RZ ;  /* 0x0000000400047824 */ /* 0x000fe200078e00ff */
[----:B------:R-:W-:Y:S01]  /*0110*/  SHF.R.U32.HI R0, RZ, 0x1e, R0 ;  /* 0x0000001eff007819 */ /* 0x000fe20000011600 */
[----:B------:R-:W1:Y:S03]  /*0120*/  LDC.64 R6, c[0x0][0x390] ;  /* 0x0000e400ff067b82 */ /* 0x000e660000000a00 */
[C---:B0-----:R-:W-:Y:S02]  /*0130*/  IADD3 R2, P0, PT, R4.reuse, UR8, RZ ;  /* 0x0000000804027c10 */ /* 0x041fe4000ff1e0ff */
[----:B------:R-:W-:Y:S02]  /*0140*/  IADD3 R4, P1, PT, R4, UR10, RZ ;  /* 0x0000000a04047c10 */ /* 0x000fe4000ff3e0ff */
[----:B------:R-:W-:-:S02]  /*0150*/  IADD3.X R3, PT, PT, R0, UR9, RZ, P0, !PT ;  /* 0x0000000900037c10 */ /* 0x000fc400087fe4ff */
[----:B------:R-:W-:-:S03]  /*0160*/  IADD3.X R5, PT, PT, R0, UR11, RZ, P1, !PT ;  /* 0x0000000b00057c10 */ /* 0x000fc60008ffe4ff */
[----:B------:R-:W2:Y:S04]  /*0170*/  LDG.E R2, desc[UR4][R2.64] ;  /* 0x0000000402027981 */ /* 0x000ea8000c1e1900 */
[----:B------:R-:W2:Y:S02]  /*0180*/  LDG.E R4, desc[UR4][R4.64] ;  /* 0x0000000404047981 */ /* 0x000ea4000c1e1900 */
[----:B--2---:R-:W-:Y:S01]  /*0190*/  FADD R0, R2, -R4 ;  /* 0x8000000402007221 */ /* 0x004fe20000000000 */
[----:B-1----:R-:W-:-:S05]  /*01a0*/  FFMA R7, |R4|, R6, R7 ;  /* 0x0000000604077223 */ /* 0x002fca0000000207 */
[----:B------:R-:W-:-:S13]  /*01b0*/  FSETP.GTU.AND P0, PT, |R0|, R7, PT ;  /* 0x000000070000720b */ /* 0x000fda0003f0c200 */
[----:B------:R-:W-:Y:S05]  /*01c0*/  @!P0 EXIT ;  /* 0x000000000000894d */ /* 0x000fea0003800000 */
[----:B------:R-:W-:Y:S01]  /*01d0*/  STG.E.U8 desc[UR4][R8.64], RZ ;  /* 0x000000ff08007986 */ /* 0x000fe2000c101104 */
[----:B------:R-:W-:Y:S05]  /*01e0*/  EXIT ;  /* 0x000000000000794d */ /* 0x000fea0003800000 */
.L_x_7:
        /* <DEDUP_REMOVED lines=9> */
.L_x_26:


//--------------------- .text._Z15gpu_logical_xorPfS_S_i --------------------------
	.section	.text._Z15gpu_logical_xorPfS_S_i,"ax",@progbits
	.align	128
        .global         _Z15gpu_logical_xorPfS_S_i
        .type           _Z15gpu_logical_xorPfS_S_i,@function
        .size           _Z15gpu_logical_xorPfS_S_i,(.L_x_27 - _Z15gpu_logical_xorPfS_S_i)
        .other          _Z15gpu_logical_xorPfS_S_i,@"STO_CUDA_ENTRY STV_DEFAULT"
_Z15gpu_logical_xorPfS_S_i:
.text._Z15gpu_logical_xorPfS_S_i:
        /* <DEDUP_REMOVED lines=18> */
[----:B------:R-:W-:-:S03]  /*0120*/  IADD3.X R3, PT, PT, R7, UR9, RZ, P0, !PT ;  /* 0x0000000907037c10 */ /* 0x000fc600087fe4ff */
[----:B-1----:R-:W3:Y:S04]  /*0130*/  LDG.E R4, desc[UR4][R4.64] ;  /* 0x0000000404047981 */ /* 0x002ee8000c1e1900 */
[----:B------:R-:W4:Y:S01]  /*0140*/  LDG.E R2, desc[UR4][R2.64] ;  /* 0x0000000402027981 */ /* 0x000f22000c1e1900 */
[----:B--2---:R-:W-:-:S04]  /*0150*/  IADD3 R6, P1, PT, R6, UR6, RZ ;  /* 0x0000000606067c10 */ /* 0x004fc8000ff3e0ff */
[----:B------:R-:W-:Y:S02]  /*0160*/  IADD3.X R7, PT, PT, R7, UR7, RZ, P1, !PT ;  /* 0x0000000707077c10 */ /* 0x000fe40008ffe4ff */
[----:B---3--:R-:W-:-:S04]  /*0170*/  FSETP.NEU.AND P0, PT, R4, RZ, PT ;  /* 0x000000ff0400720b */ /* 0x008fc80003f0d000 */
[----:B----4-:R-:W-:-:S04]  /*0180*/  FSETP.NEU.XOR P0, PT, R2, RZ, P0 ;  /* 0x000000ff0200720b */ /* 0x010fc8000070d800 */
[----:B------:R-:W-:-:S04]  /*0190*/  SEL R0, RZ, 0x1, !P0 ;  /* 0x00000001ff007807 */ /* 0x000fc80004000000 */
[----:B------:R-:W-:-:S05]  /*01a0*/  I2FP.F32.U32 R9, R0 ;  /* 0x0000000000097245 */ /* 0x000fca0000201000 */
[----:B------:R-:W-:Y:S01]  /*01b0*/  STG.E desc[UR4][R6.64], R9 ;  /* 0x0000000906007986 */ /* 0x000fe2000c101904 */
[----:B------:R-:W-:Y:S05]  /*01c0*/  EXIT ;  /* 0x000000000000794d */ /* 0x000fea0003800000 */
.L_x_8:
        /* <DEDUP_REMOVED lines=11> */
.L_x_27:


//--------------------- .text._Z15gpu_logical_notPfS_i --------------------------
	.section	.text._Z15gpu_logical_notPfS_i,"ax",@progbits
	.align	128
        .global         _Z15gpu_logical_notPfS_i
        .type           _Z15gpu_logical_notPfS_i,@function
        .size           _Z15gpu_logical_notPfS_i,(.L_x_28 - _Z15gpu_logical_notPfS_i)
        .other          _Z15gpu_logical_notPfS_i,@"STO_CUDA_ENTRY STV_DEFAULT"
_Z15gpu_logical_notPfS_i:
.text._Z15gpu_logical_notPfS_i:
        /* <DEDUP_REMOVED lines=13> */
[----:B------:R-:W1:Y:S03]  /*00d0*/  LDCU.64 UR4, c[0x0][0x358] ;  /* 0x00006b00ff0477ac */ /* 0x000e660008000a00 */
[----:B0-----:R-:W-:-:S04]  /*00e0*/  IADD3 R2, P0, PT, R4, UR8, RZ ;  /* 0x0000000804027c10 */ /* 0x001fc8000ff1e0ff */
[----:B------:R-:W-:-:S05]  /*00f0*/  IADD3.X R3, PT, PT, R0, UR9, RZ, P0, !PT ;  /* 0x0000000900037c10 */ /* 0x000fca00087fe4ff */
[----:B-1----:R-:W2:Y:S01]  /*0100*/  LDG.E R2, desc[UR4][R2.64] ;  /* 0x0000000402027981 */ /* 0x002ea2000c1e1900 */
[----:B------:R-:W-:-:S04]  /*0110*/  IADD3 R4, P0, PT, R4, UR10, RZ ;  /* 0x0000000a04047c10 */ /* 0x000fc8000ff1e0ff */
[----:B------:R-:W-:Y:S02]  /*0120*/  IADD3.X R5, PT, PT, R0, UR11, RZ, P0, !PT ;  /* 0x0000000b00057c10 */ /* 0x000fe400087fe4ff */
[----:B--2---:R-:W-:-:S05]  /*0130*/  FSET.BF.EQ.AND R7, R2, RZ, PT ;  /* 0x000000ff0207720a */ /* 0x004fca0003802000 */
[----:B------:R-:W-:Y:S01]  /*0140*/  STG.E desc[UR4][R4.64], R7 ;  /* 0x0000000704007986 */ /* 0x000fe2000c101904 */
[----:B------:R-:W-:Y:S05]  /*0150*/  EXIT ;  /* 0x000000000000794d */ /* 0x000fea0003800000 */
.L_x_9:
        /* <DEDUP_REMOVED lines=10> */
.L_x_28:


//--------------------- .text._Z14gpu_logical_orPfS_S_i --------------------------
	.section	.text._Z14gpu_logical_orPfS_S_i,"ax",@progbits
	.align	128
        .global         _Z14gpu_logical_orPfS_S_i
        .type           _Z14gpu_logical_orPfS_S_i,@function
        .size           _Z14gpu_logical_orPfS_S_i,(.L_x_29 - _Z14gpu_logical_orPfS_S_i)
        .other          _Z14gpu_logical_orPfS_S_i,@"STO_CUDA_ENTRY STV_DEFAULT"
_Z14gpu_logical_orPfS_S_i:
.text._Z14gpu_logical_orPfS_S_i:
        /* <DEDUP_REMOVED lines=24> */
[----:B----4-:R-:W-:-:S04]  /*0180*/  FSETP.NEU.OR P0, PT, R2, RZ, P0 ;  /* 0x000000ff0200720b */ /* 0x010fc8000070d400 */
[----:B------:R-:W-:-:S04]  /*0190*/  SEL R0, RZ, 0x1, !P0 ;  /* 0x00000001ff007807 */ /* 0x000fc80004000000 */
[----:B------:R-:W-:-:S05]  /*01a0*/  I2FP.F32.U32 R9, R0 ;  /* 0x0000000000097245 */ /* 0x000fca0000201000 */
[----:B------:R-:W-:Y:S01]  /*01b0*/  STG.E desc[UR4][R6.64], R9 ;  /* 0x0000000906007986 */ /* 0x000fe2000c101904 */
[----:B------:R-:W-:Y:S05]  /*01c0*/  EXIT ;  /* 0x000000000000794d */ /* 0x000fea0003800000 */
.L_x_10:
        /* <DEDUP_REMOVED lines=11> */
.L_x_29:


//--------------------- .text._Z15gpu_logical_andPfS_S_i --------------------------
	.section	.text._Z15gpu_logical_andPfS_S_i,"ax",@progbits
	.align	128
        .global         _Z15gpu_logical_andPfS_S_i
        .type           _Z15gpu_logical_andPfS_S_i,@function
        .size           _Z15gpu_logical_andPfS_S_i,(.L_x_30 - _Z15gpu_logical_andPfS_S_i)
        .other          _Z15gpu_logical_andPfS_S_i,@"STO_CUDA_ENTRY STV_DEFAULT"
_Z15gpu_logical_andPfS_S_i:
.text._Z15gpu_logical_andPfS_S_i:
        /* <DEDUP_REMOVED lines=24> */
[----:B----4-:R-:W-:-:S04]  /*0180*/  FSETP.NEU.AND P0, PT, R2, RZ, P0 ;  /* 0x000000ff0200720b */ /* 0x010fc8000070d000 */
[----:B------:R-:W-:-:S04]  /*0190*/  SEL R0, RZ, 0x1, !P0 ;  /* 0x00000001ff007807 */ /* 0x000fc80004000000 */
[----:B------:R-:W-:-:S05]  /*01a0*/  I2FP.F32.U32 R9, R0 ;  /* 0x0000000000097245 */ /* 0x000fca0000201000 */
[----:B------:R-:W-:Y:S01]  /*01b0*/  STG.E desc[UR4][R6.64], R9 ;  /* 0x0000000906007986 */ /* 0x000fe2000c101904 */
[----:B------:R-:W-:Y:S05]  /*01c0*/  EXIT ;  /* 0x000000000000794d */ /* 0x000fea0003800000 */
.L_x_11:
        /* <DEDUP_REMOVED lines=11> */
.L_x_30:


//--------------------- .text._Z12gpu_isposinfPfS_i --------------------------
	.section	.text._Z12gpu_isposinfPfS_i,"ax",@progbits
	.align	128
        .global         _Z12gpu_isposinfPfS_i
        .type           _Z12gpu_isposinfPfS_i,@function
        .size           _Z12gpu_isposinfPfS_i,(.L_x_31 - _Z12gpu_isposinfPfS_i)
        .other          _Z12gpu_isposinfPfS_i,@"STO_CUDA_ENTRY STV_DEFAULT"
_Z12gpu_isposinfPfS_i:
.text._Z12gpu_isposinfPfS_i:
        /* <DEDUP_REMOVED lines=19> */
[C---:B--2---:R-:W-:Y:S02]  /*0130*/  FSETP.NEU.AND P0, PT, |R2|.reuse, +INF , PT ;  /* 0x7f8000000200780b */ /* 0x044fe40003f0d200 */
[----:B------:R-:W-:-:S04]  /*0140*/  FSET.BF.GT.AND R0, R2, RZ, PT ;  /* 0x000000ff0200720a */ /* 0x000fc80003804000 */
[----:B------:R-:W-:-:S05]  /*0150*/  FSEL R7, R0, RZ, !P0 ;  /* 0x000000ff00077208 */ /* 0x000fca0004000000 */
[----:B------:R-:W-:Y:S01]  /*0160*/  STG.E desc[UR4][R4.64], R7 ;  /* 0x0000000704007986 */ /* 0x000fe2000c101904 */
[----:B------:R-:W-:Y:S05]  /*0170*/  EXIT ;  /* 0x000000000000794d */ /* 0x000fea0003800000 */
.L_x_12:
        /* <DEDUP_REMOVED lines=16> */
.L_x_31:


//--------------------- .text._Z12gpu_isneginfPfS_i --------------------------
	.section	.text._Z12gpu_isneginfPfS_i,"ax",@progbits
	.align	128
        .global         _Z12gpu_isneginfPfS_i
        .type           _Z12gpu_isneginfPfS_i,@function
        .size           _Z12gpu_isneginfPfS_i,(.L_x_32 - _Z12gpu_isneginfPfS_i)
        .other          _Z12gpu_isneginfPfS_i,@"STO_CUDA_ENTRY STV_DEFAULT"
_Z12gpu_isneginfPfS_i:
.text._Z12gpu_isneginfPfS_i:
        /* <DEDUP_REMOVED lines=20> */
[----:B------:R-:W-:-:S04]  /*0140*/  FSET.BF.LT.AND R0, R2, RZ, PT ;  /* 0x000000ff0200720a */ /* 0x000fc80003801000 */
[----:B------:R-:W-:-:S05]  /*0150*/  FSEL R7, R0, RZ, !P0 ;  /* 0x000000ff00077208 */ /* 0x000fca0004000000 */
[----:B------:R-:W-:Y:S01]  /*0160*/  STG.E desc[UR4][R4.64], R7 ;  /* 0x0000000704007986 */ /* 0x000fe2000c101904 */
[----:B------:R-:W-:Y:S05]  /*0170*/  EXIT ;  /* 0x000000000000794d */ /* 0x000fea0003800000 */
.L_x_13:
        /* <DEDUP_REMOVED lines=16> */
.L_x_32:


//--------------------- .text._Z9gpu_isnanPfS_i   --------------------------
	.section	.text._Z9gpu_isnanPfS_i,"ax",@progbits
	.align	128
        .global         _Z9gpu_isnanPfS_i
        .type           _Z9gpu_isnanPfS_i,@function
        .size           _Z9gpu_isnanPfS_i,(.L_x_33 - _Z9gpu_isnanPfS_i)
        .other          _Z9gpu_isnanPfS_i,@"STO_CUDA_ENTRY STV_DEFAULT"
_Z9gpu_isnanPfS_i:
.text._Z9gpu_isnanPfS_i:
        /* <DEDUP_REMOVED lines=19> */
[----:B--2---:R-:W-:-:S05]  /*0130*/  FSET.BF.NAN.AND R7, |R2|, |R2|, PT ;  /* 0x400000020207720a */ /* 0x004fca0003808200 */
[----:B------:R-:W-:Y:S01]  /*0140*/  STG.E desc[UR4][R4.64], R7 ;  /* 0x0000000704007986 */ /* 0x000fe2000c101904 */
[----:B------:R-:W-:Y:S05]  /*0150*/  EXIT ;  /* 0x000000000000794d */ /* 0x000fea0003800000 */
.L_x_14:
        /* <DEDUP_REMOVED lines=10> */
.L_x_33:


//--------------------- .text._Z9gpu_isinfPfS_i   --------------------------
	.section	.text._Z9gpu_isinfPfS_i,"ax",@progbits
	.align	128
        .global         _Z9gpu_isinfPfS_i
        .type           _Z9gpu_isinfPfS_i,@function
        .size           _Z9gpu_isinfPfS_i,(.L_x_34 - _Z9gpu_isinfPfS_i)
        .other          _Z9gpu_isinfPfS_i,@"STO_CUDA_ENTRY STV_DEFAULT"
_Z9gpu_isinfPfS_i:
.text._Z9gpu_isinfPfS_i:
        /* <DEDUP_REMOVED lines=19> */
[----:B--2---:R-:W-:-:S05]  /*0130*/  FSET.BF.EQ.AND R7, |R2|, +INF , PT ;  /* 0x7f8000000207780a */ /* 0x004fca0003802200 */
[----:B------:R-:W-:Y:S01]  /*0140*/  STG.E desc[UR4][R4.64], R7 ;  /* 0x0000000704007986 */ /* 0x000fe2000c101904 */
[----:B------:R-:W-:Y:S05]  /*0150*/  EXIT ;  /* 0x000000000000794d */ /* 0x000fea0003800000 */
.L_x_15:
        /* <DEDUP_REMOVED lines=10> */
.L_x_34:


//--------------------- .text._Z12gpu_isfinitePfS_i --------------------------
	.section	.text._Z12gpu_isfinitePfS_i,"ax",@progbits
	.align	128
        .global         _Z12gpu_isfinitePfS_i
        .type           _Z12gpu_isfinitePfS_i,@function
        .size           _Z12gpu_isfinitePfS_i,(.L_x_35 - _Z12gpu_isfinitePfS_i)
        .other          _Z12gpu_isfinitePfS_i,@"STO_CUDA_ENTRY STV_DEFAULT"
_Z12gpu_isfinitePfS_i:
.text._Z12gpu_isfinitePfS_i:
        /* <DEDUP_REMOVED lines=19> */
[----:B--2---:R-:W-:-:S05]  /*0130*/  FSET.BF.NE.AND R7, |R2|, +INF , PT ;  /* 0x7f8000000207780a */ /* 0x004fca0003805200 */
[----:B------:R-:W-:Y:S01]  /*0140*/  STG.E desc[UR4][R4.64], R7 ;  /* 0x0000000704007986 */ /* 0x000fe2000c101904 */
[----:B------:R-:W-:Y:S05]  /*0150*/  EXIT ;  /* 0x000000000000794d */ /* 0x000fea0003800000 */
.L_x_16:
        /* <DEDUP_REMOVED lines=10> */
.L_x_35:


//--------------------- .text._Z15gpu_logical_anyPfiRb --------------------------
	.section	.text._Z15gpu_logical_anyPfiRb,"ax",@progbits
	.align	128
        .global         _Z15gpu_logical_anyPfiRb
        .type           _Z15gpu_logical_anyPfiRb,@function
        .size           _Z15gpu_logical_anyPfiRb,(.L_x_36 - _Z15gpu_logical_anyPfiRb)
        .other          _Z15gpu_logical_anyPfiRb,@"STO_CUDA_ENTRY STV_DEFAULT"
_Z15gpu_logical_anyPfiRb:
.text._Z15gpu_logical_anyPfiRb:
        /* <DEDUP_REMOVED lines=14> */
[----:B------:R-:W-:Y:S05]  /*00e0*/  @P0 EXIT ;  /* 0x000000000000094d */ /* 0x000fea0003800000 */
[----:B------:R-:W0:Y:S02]  /*00f0*/  LDCU.64 UR6, c[0x0][0x380] ;  /* 0x00007000ff0677ac */ /* 0x000e240008000a00 */
[----:B0-----:R-:W-:-:S04]  /*0100*/  LEA R4, P0, R0, UR6, 0x2 ;  /* 0x0000000600047c11 */ /* 0x001fc8000f8010ff */
[----:B------:R-:W-:-:S05]  /*0110*/  LEA.HI.X R5, R0, UR7, RZ, 0x2, P0 ;  /* 0x0000000700057c11 */ /* 0x000fca00080f14ff */
[----:B------:R-:W2:Y:S02]  /*0120*/  LDG.E R4, desc[UR4][R4.64] ;  /* 0x0000000404047981 */ /* 0x000ea4000c1e1900 */
[----:B--2---:R-:W-:-:S13]  /*0130*/  FSETP.NEU.AND P0, PT, R4, 1, PT ;  /* 0x3f8000000400780b */ /* 0x004fda0003f0d000 */
[----:B------:R-:W-:Y:S05]  /*0140*/  @P0 EXIT ;  /* 0x000000000000094d */ /* 0x000fea0003800000 */
[----:B------:R-:W-:-:S05]  /*0150*/  IMAD.MOV.U32 R0, RZ, RZ, 0x1 ;  /* 0x00000001ff007424 */ /* 0x000fca00078e00ff */
[----:B------:R-:W-:Y:S01]  /*0160*/  STG.E.U8 desc[UR4][R2.64], R0 ;  /* 0x0000000002007986 */ /* 0x000fe2000c101104 */
[----:B------:R-:W-:Y:S05]  /*0170*/  EXIT ;  /* 0x000000000000794d */ /* 0x000fea0003800000 */
.L_x_17:
        /* <DEDUP_REMOVED lines=16> */
.L_x_36:


//--------------------- .text._Z15gpu_logical_allPfiRb --------------------------
	.section	.text._Z15gpu_logical_allPfiRb,"ax",@progbits
	.align	128
        .global         _Z15gpu_logical_allPfiRb
        .type           _Z15gpu_logical_allPfiRb,@function
        .size           _Z15gpu_logical_allPfiRb,(.L_x_37 - _Z15gpu_logical_allPfiRb)
        .other          _Z15gpu_logical_allPfiRb,@"STO_CUDA_ENTRY STV_DEFAULT"
_Z15gpu_logical_allPfiRb:
.text._Z15gpu_logical_allPfiRb:
        /* <DEDUP_REMOVED lines=15> */
[----:B------:R-:W0:Y:S02]  /*00f0*/  LDCU.64 UR6, c[0x0][0x380] ;  /* 0x00007000ff0677ac */ /* 0x000e240008000a00 */
[----:B0-----:R-:W-:-:S04]  /*0100*/  LEA R2, P0, R0, UR6, 0x2 ;  /* 0x0000000600027c11 */ /* 0x001fc8000f8010ff */
[----:B------:R-:W-:-:S05]  /*0110*/  LEA.HI.X R3, R0, UR7, RZ, 0x2, P0 ;  /* 0x0000000700037c11 */ /* 0x000fca00080f14ff */
[----:B------:R-:W2:Y:S02]  /*0120*/  LDG.E R2, desc[UR4][R2.64] ;  /* 0x0000000402027981 */ /* 0x000ea4000c1e1900 */
[----:B--2---:R-:W-:-:S13]  /*0130*/  FSETP.NEU.AND P0, PT, R2, 1, PT ;  /* 0x3f8000000200780b */ /* 0x004fda0003f0d000 */
[----:B------:R-:W-:Y:S05]  /*0140*/  @!P0 EXIT ;  /* 0x000000000000894d */ /* 0x000fea0003800000 */
[----:B------:R-:W-:Y:S01]  /*0150*/  STG.E.U8 desc[UR4][R4.64], RZ ;  /* 0x000000ff04007986 */ /* 0x000fe2000c101104 */
[----:B------:R-:W-:Y:S05]  /*0160*/  EXIT ;  /* 0x000000000000794d */ /* 0x000fea0003800000 */
.L_x_18:
        /* <DEDUP_REMOVED lines=9> */
.L_x_37:


//--------------------- .nv.shared.reserved.0     --------------------------
	.section	.nv.shared.reserved.0,"aw",@nobits
	.weak		__nv_reservedSMEM_offset_0_alias
	.size		__nv_reservedSMEM_offset_0_alias, 0, 64
	.other		__nv_reservedSMEM_offset_0_alias,@"STO_CUDA_RESERVED_SHARED STV_DEFAULT"
__nv_reservedSMEM_offset_0_alias:
	.zero		0
	.zero		64


//--------------------- .nv.constant0._Z21gpu_logical_not_equalPfS_S_i --------------------------
	.section	.nv.constant0._Z21gpu_logical_not_equalPfS_S_i,"a",@progbits
	.sectionflags	@""
	.align	4
.nv.constant0._Z21gpu_logical_not_equalPfS_S_i:
	.zero		924


//--------------------- .nv.constant0._Z17gpu_logical_equalPfS_S_i --------------------------
	.section	.nv.constant0._Z17gpu_logical_equalPfS_S_i,"a",@progbits
	.sectionflags	@""
	.align	4
.nv.constant0._Z17gpu_logical_equalPfS_S_i:
	.zero		924


//--------------------- .nv.constant0._Z22gpu_logical_less_equalPfS_S_i --------------------------
	.section	.nv.constant0._Z22gpu_logical_less_equalPfS_S_i,"a",@progbits
	.sectionflags	@""
	.align	4
.nv.constant0._Z22gpu_logical_less_equalPfS_S_i:
	.zero		924


//--------------------- .nv.constant0._Z16gpu_logical_lessPfS_S_i --------------------------
	.section	.nv.constant0._Z16gpu_logical_lessPfS_S_i,"a",@progbits
	.sectionflags	@""
	.align	4
.nv.constant0._Z16gpu_logical_lessPfS_S_i:
	.zero		924


//--------------------- .nv.constant0._Z25gpu_logical_greater_equalPfS_S_i --------------------------
	.section	.nv.constant0._Z25gpu_logical_greater_equalPfS_S_i,"a",@progbits
	.sectionflags	@""
	.align	4
.nv.constant0._Z25gpu_logical_greater_equalPfS_S_i:
	.zero		924


//--------------------- .nv.constant0._Z19gpu_logical_greaterPfS_S_i --------------------------
	.section	.nv.constant0._Z19gpu_logical_greaterPfS_S_i,"a",@progbits
	.sectionflags	@""
	.align	4
.nv.constant0._Z19gpu_logical_greaterPfS_S_i:
	.zero		924


//--------------------- .nv.constant0._Z19gpu_logical_isclosePfS_S_ffbi --------------------------
	.section	.nv.constant0._Z19gpu_logical_isclosePfS_S_ffbi,"a",@progbits
	.sectionflags	@""
	.align	4
.nv.constant0._Z19gpu_logical_isclosePfS_S_ffbi:
	.zero		936


//--------------------- .nv.constant0._Z20gpu_logical_allclosePfS_ffbiRb --------------------------
	.section	.nv.constant0._Z20gpu_logical_allclosePfS_ffbiRb,"a",@progbits
	.sectionflags	@""
	.align	4
.nv.constant0._Z20gpu_logical_allclosePfS_ffbiRb:
	.zero		936


//--------------------- .nv.constant0._Z15gpu_logical_xorPfS_S_i --------------------------
	.section	.nv.constant0._Z15gpu_logical_xorPfS_S_i,"a",@progbits
	.sectionflags	@""
	.align	4
.nv.constant0._Z15gpu_logical_xorPfS_S_i:
	.zero		924


//--------------------- .nv.constant0._Z15gpu_logical_notPfS_i --------------------------
	.section	.nv.constant0._Z15gpu_logical_notPfS_i,"a",@progbits
	.sectionflags	@""
	.align	4
.nv.constant0._Z15gpu_logical_notPfS_i:
	.zero		916


//--------------------- .nv.constant0._Z14gpu_logical_orPfS_S_i --------------------------
	.section	.nv.constant0._Z14gpu_logical_orPfS_S_i,"a",@progbits
	.sectionflags	@""
	.align	4
.nv.constant0._Z14gpu_logical_orPfS_S_i:
	.zero		924


//--------------------- .nv.constant0._Z15gpu_logical_andPfS_S_i --------------------------
	.section	.nv.constant0._Z15gpu_logical_andPfS_S_i,"a",@progbits
	.sectionflags	@""
	.align	4
.nv.constant0._Z15gpu_logical_andPfS_S_i:
	.zero		924


//--------------------- .nv.constant0._Z12gpu_isposinfPfS_i --------------------------
	.section	.nv.constant0._Z12gpu_isposinfPfS_i,"a",@progbits
	.sectionflags	@""
	.align	4
.nv.constant0._Z12gpu_isposinfPfS_i:
	.zero		916


//--------------------- .nv.constant0._Z12gpu_isneginfPfS_i --------------------------
	.section	.nv.constant0._Z12gpu_isneginfPfS_i,"a",@progbits
	.sectionflags	@""
	.align	4
.nv.constant0._Z12gpu_isneginfPfS_i:
	.zero		916


//--------------------- .nv.constant0._Z9gpu_isnanPfS_i --------------------------
	.section	.nv.constant0._Z9gpu_isnanPfS_i,"a",@progbits
	.sectionflags	@""
	.align	4
.nv.constant0._Z9gpu_isnanPfS_i:
	.zero		916


//--------------------- .nv.constant0._Z9gpu_isinfPfS_i --------------------------
	.section	.nv.constant0._Z9gpu_isinfPfS_i,"a",@progbits
	.sectionflags	@""
	.align	4
.nv.constant0._Z9gpu_isinfPfS_i:
	.zero		916


//--------------------- .nv.constant0._Z12gpu_isfinitePfS_i --------------------------
	.section	.nv.constant0._Z12gpu_isfinitePfS_i,"a",@progbits
	.sectionflags	@""
	.align	4
.nv.constant0._Z12gpu_isfinitePfS_i:
	.zero		916


//--------------------- .nv.constant0._Z15gpu_logical_anyPfiRb --------------------------
	.section	.nv.constant0._Z15gpu_logical_anyPfiRb,"a",@progbits
	.sectionflags	@""
	.align	4
.nv.constant0._Z15gpu_logical_anyPfiRb:
	.zero		920


//--------------------- .nv.constant0._Z15gpu_logical_allPfiRb --------------------------
	.section	.nv.constant0._Z15gpu_logical_allPfiRb,"a",@progbits
	.sectionflags	@""
	.align	4
.nv.constant0._Z15gpu_logical_allPfiRb:
	.zero		920


//--------------------- SYMBOLS --------------------------

	.type		.nv.reservedSmem.offset0,@object
	.size		.nv.reservedSmem.offset0,0x4
